def attn_fwd(
    Q,
    K,
    V,
    Out,
    Lse,
    sm_scale,
    stride_qz,
    stride_qh,
    stride_qm,
    stride_qk,
    stride_kz,
    stride_kh,
    stride_kn,
    stride_kk,
    stride_vz,
    stride_vh,
    stride_vn,
    stride_vk,
    stride_oz,
    stride_oh,
    stride_om,
    stride_ok,
    seqlen_q,
    seqlen_k,
    BLOCK_M: tl.constexpr,
    BLOCK_N: tl.constexpr,
    HEAD_DIM: tl.constexpr,
    CAUSAL: tl.constexpr,
):
    start_m = tl.program_id(0)
    off_hz = tl.program_id(1)
    q_off = off_hz * stride_qh
    k_off = off_hz * stride_kh
    v_off = off_hz * stride_vh
    offs_m = start_m * BLOCK_M + tl.arange(0, BLOCK_M)
    offs_d = tl.arange(0, HEAD_DIM)
    offs_n = tl.arange(0, BLOCK_N)
    q_ptrs = Q + q_off + offs_m[:, None] * stride_qm + offs_d[None, :] * stride_qk
    k_ptrs = K + k_off + offs_d[:, None] * stride_kk + offs_n[None, :] * stride_kn
    v_ptrs = V + v_off + offs_n[:, None] * stride_vn + offs_d[None, :] * stride_vk
    m_i = tl.full([BLOCK_M], float("-inf"), dtype=tl.float32)
    l_i = tl.zeros([BLOCK_M], dtype=tl.float32) + 1.0
    acc = tl.zeros([BLOCK_M, HEAD_DIM], dtype=tl.float32)
    q = tl.load(q_ptrs)
    acc, l_i, m_i = _attn_fwd_inner(
        acc,
        l_i,
        m_i,
        q,
        k_ptrs,
        v_ptrs,
        sm_scale,
        stride_kn,
        stride_vn,
        start_m,
        seqlen_k,
        BLOCK_M,
        BLOCK_N,
        HEAD_DIM,
        CAUSAL,
    )
    acc = acc / l_i[:, None]
    lse = m_i + tl.math.log2(l_i) / 1.4426950408889634
    o_ptrs = (
        Out
        + off_hz * stride_oh
        + offs_m[:, None] * stride_om
        + offs_d[None, :] * stride_ok
    )
    tl.store(o_ptrs, acc.to(Out.dtype.element_ty))
    tl.store(Lse + off_hz * seqlen_q + offs_m, lse)

# config = {"BLOCK_M": 64, "BLOCK_N": 128, "HEAD_DIM": 32, "arch": "sm_90", "causal": false, "dtype": "bf16", "num_stages": 3, "num_warps": 4}
# arch = sm_90


// ===== COMPILED SASS (sm_90a) =====

	.target	sm_90a

	.elftype	@"ET_EXEC"


//--------------------- .note.nv.tkinfo           --------------------------
	.section	.note.nv.tkinfo,"",@"SHT_NOTE"
	.sectionflags	@"SHF_NOTE_NV_TKINFO"
	.tkinfo
        /*0018*/ 	.word	0x00000002
        /*0030*/ 	.string	""
        /*0030*/ 	.string	"ptxas"
        /*0030*/ 	.string	"Cuda compilation tools, release 13.0, V13.0.88"
        /*0030*/ 	.string	"Build cuda_13.0.r13.0/compiler.36424714_0"
        /*0030*/ 	.string	"-v  -suppress-debug-info  -lineinfo  -arch sm_90a "



//--------------------- .note.nv.cuinfo           --------------------------
	.section	.note.nv.cuinfo,"",@"SHT_NOTE"
	.sectionflags	@"SHF_NOTE_NV_CUINFO"
        /*0018*/ 	.short	0x0002
        /*001a*/ 	.short	0x005a
        /*001c*/ 	.short	0x0082
	.zero		2


//--------------------- .nv.info                  --------------------------
	.section	.nv.info,"",@"SHT_CUDA_INFO"
	.align	4


	//----- nvinfo : EIATTR_REGCOUNT
	.align		4
        /*0000*/ 	.byte	0x04, 0x2f
        /*0002*/ 	.short	(.L_2 - .L_1)
	.align		4
.L_1:
        /*0004*/ 	.word	index@(attn_fwd)
        /*0008*/ 	.word	0x000000ff


	//----- nvinfo : EIATTR_FRAME_SIZE
	.align		4
.L_2:
        /*000c*/ 	.byte	0x04, 0x11
        /*000e*/ 	.short	(.L_4 - .L_3)
	.align		4
.L_3:
        /*0010*/ 	.word	index@(attn_fwd)
        /*0014*/ 	.word	0x00000050


	//----- nvinfo : EIATTR_MIN_STACK_SIZE
	.align		4
.L_4:
        /*0018*/ 	.byte	0x04, 0x12
        /*001a*/ 	.short	(.L_6 - .L_5)
	.align		4
.L_5:
        /*001c*/ 	.word	index@(attn_fwd)
        /*0020*/ 	.word	0x00000050
.L_6:


//--------------------- .nv.compat                --------------------------
	.section	.nv.compat,"",@"SHT_CUDA_COMPAT_INFO"
	.align	4
        /*0000*/ 	.byte	0x02, 0x09, 0x01, 0x00, 0x02, 0x02, 0x04, 0x00, 0x02, 0x05, 0x05, 0x00, 0x03, 0x07, 0x01, 0x01
        /*0010*/ 	.byte	0x02, 0x03, 0x00, 0x00, 0x02, 0x06, 0x01, 0x00, 0x04, 0x0b, 0x08, 0x00, 0x00, 0x00, 0x00, 0x00
        /*0020*/ 	.byte	0x00, 0x00, 0x00, 0x00


//--------------------- .nv.info.attn_fwd         --------------------------
	.section	.nv.info.attn_fwd,"",@"SHT_CUDA_INFO"
	.sectionflags	@""
	.align	4


	//----- nvinfo : EIATTR_CUDA_API_VERSION
	.align		4
        /*0000*/ 	.byte	0x04, 0x37
        /*0002*/ 	.short	(.L_8 - .L_7)
.L_7:
        /*0004*/ 	.word	0x00000082


	//----- nvinfo : EIATTR_KPARAM_INFO
	.align		4
.L_8:
        /*0008*/ 	.byte	0x04, 0x17
        /*000a*/ 	.short	(.L_10 - .L_9)
.L_9:
        /*000c*/ 	.word	0x00000000
        /*0010*/ 	.short	0x0019
        /*0012*/ 	.short	0x0080
        /*0014*/ 	.byte	0x00, 0xf4, 0x21, 0x00


	//----- nvinfo : EIATTR_KPARAM_INFO
	.align		4
.L_10:
        /*0018*/ 	.byte	0x04, 0x17
        /*001a*/ 	.short	(.L_12 - .L_11)
.L_11:
        /*001c*/ 	.word	0x00000000
        /*0020*/ 	.short	0x0018
        /*0022*/ 	.short	0x0078
        /*0024*/ 	.byte	0x00, 0xf4, 0x21, 0x00


	//----- nvinfo : EIATTR_KPARAM_INFO
	.align		4
.L_12:
        /*0028*/ 	.byte	0x04, 0x17
        /*002a*/ 	.short	(.L_14 - .L_13)
.L_13:
        /*002c*/ 	.word	0x00000000
        /*0030*/ 	.short	0x0017
        /*0032*/ 	.short	0x0070
        /*0034*/ 	.byte	0x00, 0xf0, 0x11, 0x00


	//----- nvinfo : EIATTR_KPARAM_INFO
	.align		4
.L_14:
        /*0038*/ 	.byte	0x04, 0x17
        /*003a*/ 	.short	(.L_16 - .L_15)
.L_15:
        /*003c*/ 	.word	0x00000000
        /*0040*/ 	.short	0x0016
        /*0042*/ 	.short	0x006c
        /*0044*/ 	.byte	0x00, 0xf0, 0x11, 0x00


	//----- nvinfo : EIATTR_KPARAM_INFO
	.align		4
.L_16:
        /*0048*/ 	.byte	0x04, 0x17
        /*004a*/ 	.short	(.L_18 - .L_17)
.L_17:
        /*004c*/ 	.word	0x00000000
        /*0050*/ 	.short	0x0015
        /*0052*/ 	.short	0x0068
        /*0054*/ 	.byte	0x00, 0xf0, 0x11, 0x00


	//----- nvinfo : EIATTR_KPARAM_INFO
	.align		4
.L_18:
        /*0058*/ 	.byte	0x04, 0x17
        /*005a*/ 	.short	(.L_20 - .L_19)
.L_19:
        /*005c*/ 	.word	0x00000000
        /*0060*/ 	.short	0x0014
        /*0062*/ 	.short	0x0064
        /*0064*/ 	.byte	0x00, 0xf0, 0x11, 0x00


	//----- nvinfo : EIATTR_KPARAM_INFO
	.align		4
.L_20:
        /*0068*/ 	.byte	0x04, 0x17
        /*006a*/ 	.short	(.L_22 - .L_21)
.L_21:
        /*006c*/ 	.word	0x00000000
        /*0070*/ 	.short	0x0013
        /*0072*/ 	.short	0x0060
        /*0074*/ 	.byte	0x00, 0xf0, 0x11, 0x00


	//----- nvinfo : EIATTR_KPARAM_INFO
	.align		4
.L_22:
        /*0078*/ 	.byte	0x04, 0x17
        /*007a*/ 	.short	(.L_24 - .L_23)
.L_23:
        /*007c*/ 	.word	0x00000000
        /*0080*/ 	.short	0x0012
        /*0082*/ 	.short	0x005c
        /*0084*/ 	.byte	0x00, 0xf0, 0x11, 0x00


	//----- nvinfo : EIATTR_KPARAM_INFO
	.align		4
.L_24:
        /*0088*/ 	.byte	0x04, 0x17
        /*008a*/ 	.short	(.L_26 - .L_25)
.L_25:
        /*008c*/ 	.word	0x00000000
        /*0090*/ 	.short	0x0011
        /*0092*/ 	.short	0x0058
        /*0094*/ 	.byte	0x00, 0xf0, 0x11, 0x00


	//----- nvinfo : EIATTR_KPARAM_INFO
	.align		4
.L_26:
        /*0098*/ 	.byte	0x04, 0x17
        /*009a*/ 	.short	(.L_28 - .L_27)
.L_27:
        /*009c*/ 	.word	0x00000000
        /*00a0*/ 	.short	0x0010
        /*00a2*/ 	.short	0x0054
        /*00a4*/ 	.byte	0x00, 0xf0, 0x11, 0x00


	//----- nvinfo : EIATTR_KPARAM_INFO
	.align		4
.L_28:
        /*00a8*/ 	.byte	0x04, 0x17
        /*00aa*/ 	.short	(.L_30 - .L_29)
.L_29:
        /*00ac*/ 	.word	0x00000000
        /*00b0*/ 	.short	0x000f
        /*00b2*/ 	.short	0x0050
        /*00b4*/ 	.byte	0x00, 0xf0, 0x11, 0x00


	//----- nvinfo : EIATTR_KPARAM_INFO
	.align		4
.L_30:
        /*00b8*/ 	.byte	0x04, 0x17
        /*00ba*/ 	.short	(.L_32 - .L_31)
.L_31:
        /*00bc*/ 	.word	0x00000000
        /*00c0*/ 	.short	0x000e
        /*00c2*/ 	.short	0x004c
        /*00c4*/ 	.byte	0x00, 0xf0, 0x11, 0x00


	//----- nvinfo : EIATTR_KPARAM_INFO
	.align		4
.L_32:
        /*00c8*/ 	.byte	0x04, 0x17
        /*00ca*/ 	.short	(.L_34 - .L_33)
.L_33:
        /*00cc*/ 	.word	0x00000000
        /*00d0*/ 	.short	0x000d
        /*00d2*/ 	.short	0x0048
        /*00d4*/ 	.byte	0x00, 0xf0, 0x11, 0x00


	//----- nvinfo : EIATTR_KPARAM_INFO
	.align		4
.L_34:
        /*00d8*/ 	.byte	0x04, 0x17
        /*00da*/ 	.short	(.L_36 - .L_35)
.L_35:
        /*00dc*/ 	.word	0x00000000
        /*00e0*/ 	.short	0x000c
        /*00e2*/ 	.short	0x0044
        /*00e4*/ 	.byte	0x00, 0xf0, 0x11, 0x00


	//----- nvinfo : EIATTR_KPARAM_INFO
	.align		4
.L_36:
        /*00e8*/ 	.byte	0x04, 0x17
        /*00ea*/ 	.short	(.L_38 - .L_37)
.L_37:
        /*00ec*/ 	.word	0x00000000
        /*00f0*/ 	.short	0x000b
        /*00f2*/ 	.short	0x0040
        /*00f4*/ 	.byte	0x00, 0xf0, 0x11, 0x00


	//----- nvinfo : EIATTR_KPARAM_INFO
	.align		4
.L_38:
        /*00f8*/ 	.byte	0x04, 0x17
        /*00fa*/ 	.short	(.L_40 - .L_39)
.L_39:
        /*00fc*/ 	.word	0x00000000
        /*0100*/ 	.short	0x000a
        /*0102*/ 	.short	0x003c
        /*0104*/ 	.byte	0x00, 0xf0, 0x11, 0x00


	//----- nvinfo : EIATTR_KPARAM_INFO
	.align		4
.L_40:
        /*0108*/ 	.byte	0x04, 0x17
        /*010a*/ 	.short	(.L_42 - .L_41)
.L_41:
        /*010c*/ 	.word	0x00000000
        /*0110*/ 	.short	0x0009
        /*0112*/ 	.short	0x0038
        /*0114*/ 	.byte	0x00, 0xf0, 0x11, 0x00


	//----- nvinfo : EIATTR_KPARAM_INFO
	.align		4
.L_42:
        /*0118*/ 	.byte	0x04, 0x17
        /*011a*/ 	.short	(.L_44 - .L_43)
.L_43:
        /*011c*/ 	.word	0x00000000
        /*0120*/ 	.short	0x0008
        /*0122*/ 	.short	0x0034
        /*0124*/ 	.byte	0x00, 0xf0, 0x11, 0x00


	//----- nvinfo : EIATTR_KPARAM_INFO
	.align		4
.L_44:
        /*0128*/ 	.byte	0x04, 0x17
        /*012a*/ 	.short	(.L_46 - .L_45)
.L_45:
        /*012c*/ 	.word	0x00000000
        /*0130*/ 	.short	0x0007
        /*0132*/ 	.short	0x0030
        /*0134*/ 	.byte	0x00, 0xf0, 0x11, 0x00


	//----- nvinfo : EIATTR_KPARAM_INFO
	.align		4
.L_46:
        /*0138*/ 	.byte	0x04, 0x17
        /*013a*/ 	.short	(.L_48 - .L_47)
.L_47:
        /*013c*/ 	.word	0x00000000
        /*0140*/ 	.short	0x0006
        /*0142*/ 	.short	0x002c
        /*0144*/ 	.byte	0x00, 0xf0, 0x11, 0x00


	//----- nvinfo : EIATTR_KPARAM_INFO
	.align		4
.L_48:
        /*0148*/ 	.byte	0x04, 0x17
        /*014a*/ 	.short	(.L_50 - .L_49)
.L_49:
        /*014c*/ 	.word	0x00000000
        /*0150*/ 	.short	0x0005
        /*0152*/ 	.short	0x0028
        /*0154*/ 	.byte	0x00, 0xf0, 0x11, 0x00


	//----- nvinfo : EIATTR_KPARAM_INFO
	.align		4
.L_50:
        /*0158*/ 	.byte	0x04, 0x17
        /*015a*/ 	.short	(.L_52 - .L_51)
.L_51:
        /*015c*/ 	.word	0x00000000
        /*0160*/ 	.short	0x0004
        /*0162*/ 	.short	0x0020
        /*0164*/ 	.byte	0x00, 0xf4, 0x21, 0x00


	//----- nvinfo : EIATTR_KPARAM_INFO
	.align		4
.L_52:
        /*0168*/ 	.byte	0x04, 0x17
        /*016a*/ 	.short	(.L_54 - .L_53)
.L_53:
        /*016c*/ 	.word	0x00000000
        /*0170*/ 	.short	0x0003
        /*0172*/ 	.short	0x0018
        /*0174*/ 	.byte	0x00, 0xf4, 0x21, 0x00


	//----- nvinfo : EIATTR_KPARAM_INFO
	.align		4
.L_54:
        /*0178*/ 	.byte	0x04, 0x17
        /*017a*/ 	.short	(.L_56 - .L_55)
.L_55:
        /*017c*/ 	.word	0x00000000
        /*0180*/ 	.short	0x0002
        /*0182*/ 	.short	0x0010
        /*0184*/ 	.byte	0x00, 0xf4, 0x21, 0x00


	//----- nvinfo : EIATTR_KPARAM_INFO
	.align		4
.L_56:
        /*0188*/ 	.byte	0x04, 0x17
        /*018a*/ 	.short	(.L_58 - .L_57)
.L_57:
        /*018c*/ 	.word	0x00000000
        /*0190*/ 	.short	0x0001
        /*0192*/ 	.short	0x0008
        /*0194*/ 	.byte	0x00, 0xf4, 0x21, 0x00


	//----- nvinfo : EIATTR_KPARAM_INFO
	.align		4
.L_58:
        /*0198*/ 	.byte	0x04, 0x17
        /*019a*/ 	.short	(.L_60 - .L_59)
.L_59:
        /*019c*/ 	.word	0x00000000
        /*01a0*/ 	.short	0x0000
        /*01a2*/ 	.short	0x0000
        /*01a4*/ 	.byte	0x00, 0xf4, 0x21, 0x00


	//----- nvinfo : EIATTR_SPARSE_MMA_MASK
	.align		4
.L_60:
        /*01a8*/ 	.byte	0x03, 0x50
        /*01aa*/ 	.short	0x0000


	//----- nvinfo : EIATTR_MAXREG_COUNT
	.align		4
        /*01ac*/ 	.byte	0x03, 0x1b
        /*01ae*/ 	.short	0x00ff


	//----- nvinfo : EIATTR_NUM_BARRIERS
	.align		4
        /*01b0*/ 	.byte	0x02, 0x4c
        /*01b2*/ 	.byte	0x01
	.zero		1


	//----- nvinfo : EIATTR_ANNOTATIONS
	.align		4
        /*01b4*/ 	.byte	0x04, 0x55
        /*01b6*/ 	.short	(.L_62 - .L_61)


	//   ....[0]....
.L_61:
        /*01b8*/ 	.word	0x00000001
        /*01bc*/ 	.byte	0x90, 0x0c, 0x00, 0x00, 0x01, 0x00, 0x00, 0x00, 0xd0, 0x0c, 0x00, 0x00, 0x01, 0x00, 0x00, 0x00
        /* <DEDUP_REMOVED lines=8> */
        /*024c*/ 	.byte	0xe0, 0x19, 0x00, 0x00, 0x01, 0x00, 0x00, 0x00, 0xf0, 0x19, 0x00, 0x00


	//----- nvinfo : EIATTR_MERCURY_ISA_VERSION
	.align		4
.L_62:
        /*0258*/ 	.byte	0x03, 0x5f
        /*025a*/ 	.short	0x0101


	//----- nvinfo : EIATTR_COOP_GROUP_MASK_REGIDS
	.align		4
        /*025c*/ 	.byte	0x04, 0x29
        /*025e*/ 	.short	(.L_64 - .L_63)


	//   ....[0]....
.L_63:
        /*0260*/ 	.word	0xffffffff


	//   ....[1]....
        /*0264*/ 	.word	0xffffffff


	//   ....[2]....
        /*0268*/ 	.word	0xffffffff


	//   ....[3]....
        /*026c*/ 	.word	0xffffffff


	//   ....[4]....
        /*0270*/ 	.word	0xffffffff


	//   ....[5]....
        /*0274*/ 	.word	0xffffffff


	//   ....[6]....
        /*0278*/ 	.word	0xffffffff


	//   ....[7]....
        /*027c*/ 	.word	0xffffffff


	//----- nvinfo : EIATTR_COOP_GROUP_INSTR_OFFSETS
	.align		4
.L_64:
        /*0280*/ 	.byte	0x04, 0x28
        /*0282*/ 	.short	(.L_66 - .L_65)


	//   ....[0]....
.L_65:
        /*0284*/ 	.word	0x00002a10


	//   ....[1]....
        /*0288*/ 	.word	0x00002ae0


	//   ....[2]....
        /*028c*/ 	.word	0x00002eb0


	//   ....[3]....
        /*0290*/ 	.word	0x00002ed0


	//   ....[4]....
        /*0294*/ 	.word	0x000044d0


	//   ....[5]....
        /*0298*/ 	.word	0x000044e0


	//   ....[6]....
        /*029c*/ 	.word	0x00004520


	//   ....[7]....
        /*02a0*/ 	.word	0x00004530


	//----- nvinfo : EIATTR_EXIT_INSTR_OFFSETS
	.align		4
.L_66:
        /*02a4*/ 	.byte	0x04, 0x1c
        /*02a6*/ 	.short	(.L_68 - .L_67)


	//   ....[0]....
.L_67:
        /*02a8*/ 	.word	0x000056b0


	//   ....[1]....
        /*02ac*/ 	.word	0x000056e0


	//----- nvinfo : EIATTR_REQNTID
	.align		4
.L_68:
        /*02b0*/ 	.byte	0x04, 0x10
        /*02b2*/ 	.short	(.L_70 - .L_69)
.L_69:
        /*02b4*/ 	.word	0x00000080
        /*02b8*/ 	.word	0x00000001
        /*02bc*/ 	.word	0x00000001


	//----- nvinfo : EIATTR_CBANK_PARAM_SIZE
	.align		4
.L_70:
        /*02c0*/ 	.byte	0x03, 0x19
        /*02c2*/ 	.short	0x0088


	//----- nvinfo : EIATTR_PARAM_CBANK
	.align		4
        /*02c4*/ 	.byte	0x04, 0x0a
        /*02c6*/ 	.short	(.L_72 - .L_71)
	.align		4
.L_71:
        /*02c8*/ 	.word	index@(.nv.constant0.attn_fwd)
        /*02cc*/ 	.short	0x0210
        /*02ce*/ 	.short	0x0088


	//----- nvinfo : EIATTR_SW_WAR
	.align		4
.L_72:
        /*02d0*/ 	.byte	0x04, 0x36
        /*02d2*/ 	.short	(.L_74 - .L_73)
.L_73:
        /*02d4*/ 	.word	0x00000008
.L_74:


//--------------------- .nv.callgraph             --------------------------
	.section	.nv.callgraph,"",@"SHT_CUDA_CALLGRAPH"
	.align	4
	.sectionentsize	8
	.align		4
        /*0000*/ 	.word	0x00000000
	.align		4
        /*0004*/ 	.word	0xffffffff
	.align		4
        /*0008*/ 	.word	0x00000000
	.align		4
        /*000c*/ 	.word	0xfffffffe
	.align		4
        /*0010*/ 	.word	0x00000000
	.align		4
        /*0014*/ 	.word	0xfffffffd
	.align		4
        /*0018*/ 	.word	0x00000000
	.align		4
        /*001c*/ 	.word	0xfffffffc


//--------------------- .nv.constant4             --------------------------
	.section	.nv.constant4,"a",@progbits
	.align	8
	.align		8
.nv.constant4:
        /*0000*/ 	.dword	_$_str


//--------------------- .text.attn_fwd            --------------------------
	.section	.text.attn_fwd,"ax",@progbits
	.align	128
        .global         attn_fwd
        .type           attn_fwd,@function
        .size           attn_fwd,(.L_x_3 - attn_fwd)
        .other          attn_fwd,@"STO_CUDA_ENTRY STV_DEFAULT"
attn_fwd:
.text.attn_fwd:
[----:B------:R-:W0:Y:S01]  /*0000*/  LDC R1, c[0x0][0x28] ;  /* 0x00000a00ff017b82 */ /* 0x000e220000000800 */
[----:B------:R-:W1:Y:S07]  /*0010*/  S2R R28, SR_TID.X ;  /* 0x00000000001c7919 */ /* 0x000e6e0000002100 */
[----:B------:R-:W2:Y:S01]  /*0020*/  S2UR UR5, SR_CTAID.Y ;  /* 0x00000000000579c3 */ /* 0x000ea20000002600 */
[----:B------:R-:W-:Y:S01]  /*0030*/  ULDC.64 UR6, c[0x0][0x240] ;  /* 0x0000900000067ab9 */ /* 0x000fe20000000a00 */
[----:B------:R-:W-:Y:S01]  /*0040*/  ULDC.64 UR16, c[0x0][0x208] ;  /* 0x0000820000107ab9 */ /* 0x000fe20000000a00 */
[----:B------:R-:W3:Y:S01]  /*0050*/  S2R R3, SR_CTAID.X ;  /* 0x0000000000037919 */ /* 0x000ee20000002500 */
[----:B0-----:R-:W-:-:S04]  /*0060*/  IADD3 R1, R1, -0x50, RZ ;  /* 0xffffffb001017810 */ /* 0x001fc80007ffe0ff */
[----:B------:R-:W0:Y:S08]  /*0070*/  LDC R34, c[0x0][0x248] ;  /* 0x00009200ff227b82 */ /* 0x000e300000000800 */
[----:B------:R-:W4:Y:S01]  /*0080*/  LDC.64 R30, c[0x0][0x210] ;  /* 0x00008400ff1e7b82 */ /* 0x000f220000000a00 */
[----:B--2---:R-:W-:-:S04]  /*0090*/  UIMAD UR6, UR5, UR6, URZ ;  /* 0x00000006050672a4 */ /* 0x004fc8000f8e023f */
[----:B------:R-:W-:Y:S01]  /*00a0*/  USHF.L.U32 UR4, UR6, 0x1, URZ ;  /* 0x0000000106047899 */ /* 0x000fe2000800063f */
[----:B-1----:R-:W-:Y:S02]  /*00b0*/  LOP3.LUT R16, R28, 0x3f, RZ, 0xc0, !PT ;  /* 0x0000003f1c107812 */ /* 0x002fe400078ec0ff */
[----:B------:R-:W-:Y:S02]  /*00c0*/  SHF.R.U32.HI R4, RZ, 0x6, R28 ;  /* 0x00000006ff047819 */ /* 0x000fe4000001161c */
[----:B---3--:R-:W-:Y:S02]  /*00d0*/  LEA R0, R3, R16, 0x6 ;  /* 0x0000001003007211 */ /* 0x008fe400078e30ff */
[----:B------:R-:W-:-:S03]  /*00e0*/  SGXT.U32 R4, R4, 0x1 ;  /* 0x000000010404781a */ /* 0x000fc60000000000 */
[----:B------:R-:W-:Y:S01]  /*00f0*/  IMAD R2, R0, UR7, RZ ;  /* 0x0000000700027c24 */ /* 0x000fe2000f8e02ff */
[----:B------:R-:W-:Y:S01]  /*0100*/  UIMAD.WIDE UR6, UR6, 0x2, URZ ;  /* 0x00000002060678a5 */ /* 0x000fe2000f8e023f */
[----:B0-----:R-:W-:-:S03]  /*0110*/  IMAD R5, R4, R34, RZ ;  /* 0x0000002204057224 */ /* 0x001fc600078e02ff */
[C---:B------:R-:W-:Y:S01]  /*0120*/  SHF.L.U32 R3, R2.reuse, 0x1, RZ ;  /* 0x0000000102037819 */ /* 0x040fe200000006ff */
[----:B------:R-:W-:Y:S01]  /*0130*/  IMAD.HI R2, R2, 0x2, RZ ;  /* 0x0000000202027827 */ /* 0x000fe200078e02ff */
[C---:B------:R-:W-:Y:S02]  /*0140*/  LEA R7, R34.reuse, R5, 0x1 ;  /* 0x0000000522077211 */ /* 0x040fe400078e08ff */
[----:B----4-:R-:W-:Y:S02]  /*0150*/  IADD3 R30, P0, P1, R3, UR4, R30 ;  /* 0x00000004031e7c10 */ /* 0x010fe4000f91e01e */
[----:B------:R-:W-:Y:S02]  /*0160*/  LEA R8, R34, R7, 0x1 ;  /* 0x0000000722087211 */ /* 0x000fe400078e08ff */
[----:B------:R-:W-:Y:S02]  /*0170*/  IADD3.X R32, R2, UR7, R31, P0, P1 ;  /* 0x0000000702207c10 */ /* 0x000fe400087e241f */
[----:B------:R-:W-:-:S02]  /*0180*/  LEA R9, R34, R8, 0x1 ;  /* 0x0000000822097211 */ /* 0x000fc400078e08ff */
[-C--:B------:R-:W-:Y:S02]  /*0190*/  LEA R2, P0, R5, R30.reuse, 0x1 ;  /* 0x0000001e05027211 */ /* 0x080fe400078008ff */
[----:B------:R-:W-:Y:S02]  /*01a0*/  LEA R11, R34, R9, 0x1 ;  /* 0x00000009220b7211 */ /* 0x000fe400078e08ff */
[----:B------:R-:W-:Y:S02]  /*01b0*/  LEA R4, P1, R7, R30, 0x1 ;  /* 0x0000001e07047211 */ /* 0x000fe400078208ff */
[----:B------:R-:W-:Y:S02]  /*01c0*/  LEA.HI.X.SX32 R3, R5, R32, 0x1, P0 ;  /* 0x0000002005037211 */ /* 0x000fe400000f0eff */
[----:B------:R-:W-:Y:S01]  /*01d0*/  LEA R6, P0, R8, R30, 0x1 ;  /* 0x0000001e08067211 */ /* 0x000fe200078008ff */
[----:B------:R-:W-:Y:S01]  /*01e0*/  IMAD R12, R34, 0x2, R11 ;  /* 0x00000002220c7824 */ /* 0x000fe200078e020b */
[-C--:B------:R-:W-:Y:S01]  /*01f0*/  LEA.HI.X.SX32 R5, R7, R32.reuse, 0x1, P1 ;  /* 0x0000002007057211 */ /* 0x080fe200008f0eff */
[----:B------:R0:W2:Y:S01]  /*0200*/  LDG.E.U16 R19, desc[UR16][R2.64] ;  /* 0x0000001002137981 */ /* 0x0000a2000c1e1500 */
[----:B------:R-:W-:-:S02]  /*0210*/  LEA.HI.X.SX32 R7, R8, R32, 0x1, P0 ;  /* 0x0000002008077211 */ /* 0x000fc400000f0eff */
[C---:B------:R-:W-:Y:S01]  /*0220*/  LEA R8, P0, R9.reuse, R30, 0x1 ;  /* 0x0000001e09087211 */ /* 0x040fe200078008ff */
[----:B------:R1:W3:Y:S01]  /*0230*/  LDG.E.U16 R20, desc[UR16][R4.64] ;  /* 0x0000001004147981 */ /* 0x0002e2000c1e1500 */
[----:B------:R-:W-:Y:S02]  /*0240*/  LEA R13, R34, R12, 0x1 ;  /* 0x0000000c220d7211 */ /* 0x000fe400078e08ff */
[----:B------:R-:W-:Y:S01]  /*0250*/  LEA.HI.X.SX32 R9, R9, R32, 0x1, P0 ;  /* 0x0000002009097211 */ /* 0x000fe200000f0eff */
[----:B------:R4:W5:Y:S01]  /*0260*/  LDG.E.U16 R21, desc[UR16][R6.64] ;  /* 0x0000001006157981 */ /* 0x000962000c1e1500 */
[-C--:B------:R-:W-:Y:S02]  /*0270*/  LEA R10, P1, R11, R30.reuse, 0x1 ;  /* 0x0000001e0b0a7211 */ /* 0x080fe400078208ff */
[----:B0-----:R-:W-:Y:S01]  /*0280*/  LEA R2, P0, R12, R30, 0x1 ;  /* 0x0000001e0c027211 */ /* 0x001fe200078008ff */
[----:B------:R0:W5:Y:S01]  /*0290*/  LDG.E.U16 R22, desc[UR16][R8.64] ;  /* 0x0000001008167981 */ /* 0x000162000c1e1500 */
[----:B------:R-:W-:-:S02]  /*02a0*/  LEA R14, R34, R13, 0x1 ;  /* 0x0000000d220e7211 */ /* 0x000fc400078e08ff */
[----:B------:R-:W-:Y:S02]  /*02b0*/  LEA.HI.X.SX32 R3, R12, R32, 0x1, P0 ;  /* 0x000000200c037211 */ /* 0x000fe400000f0eff */
[C---:B-1----:R-:W-:Y:S02]  /*02c0*/  LEA R4, P0, R13.reuse, R30, 0x1 ;  /* 0x0000001e0d047211 */ /* 0x042fe400078008ff */
[C---:B------:R-:W-:Y:S01]  /*02d0*/  LEA R12, R34.reuse, R14, 0x1 ;  /* 0x0000000e220c7211 */ /* 0x040fe200078e08ff */
[----:B------:R-:W5:Y:S01]  /*02e0*/  LDG.E.U16 R24, desc[UR16][R2.64] ;  /* 0x0000001002187981 */ /* 0x000f62000c1e1500 */
[----:B------:R-:W-:Y:S02]  /*02f0*/  LEA.HI.X.SX32 R5, R13, R32, 0x1, P0 ;  /* 0x000000200d057211 */ /* 0x000fe400000f0eff */
[C---:B------:R-:W-:Y:S02]  /*0300*/  LEA R13, R34.reuse, R12, 0x1 ;  /* 0x0000000c220d7211 */ /* 0x040fe400078e08ff */
[----:B------:R-:W-:Y:S01]  /*0310*/  LEA.HI.X.SX32 R11, R11, R32, 0x1, P1 ;  /* 0x000000200b0b7211 */ /* 0x000fe200008f0eff */
[----:B------:R-:W5:Y:S01]  /*0320*/  LDG.E.U16 R25, desc[UR16][R4.64] ;  /* 0x0000001004197981 */ /* 0x000f62000c1e1500 */
[----:B------:R-:W-:-:S02]  /*0330*/  LEA R17, R34, R13, 0x1 ;  /* 0x0000000d22117211 */ /* 0x000fc400078e08ff */
[----:B----4-:R-:W-:Y:S01]  /*0340*/  LEA R6, P0, R14, R30, 0x1 ;  /* 0x0000001e0e067211 */ /* 0x010fe200078008ff */
[----:B------:R1:W4:Y:S01]  /*0350*/  LDG.E.U16 R23, desc[UR16][R10.64] ;  /* 0x000000100a177981 */ /* 0x000322000c1e1500 */
[----:B------:R-:W-:Y:S02]  /*0360*/  LEA R18, R34, R17, 0x1 ;  /* 0x0000001122127211 */ /* 0x000fe400078e08ff */
[----:B------:R-:W-:Y:S02]  /*0370*/  LEA.HI.X.SX32 R7, R14, R32, 0x1, P0 ;  /* 0x000000200e077211 */ /* 0x000fe400000f0eff */
[-C--:B0-----:R-:W-:Y:S01]  /*0380*/  LEA R8, P1, R12, R30.reuse, 0x1 ;  /* 0x0000001e0c087211 */ /* 0x081fe200078208ff */
[----:B------:R-:W-:Y:S02]  /*0390*/  IMAD R14, R34, 0x2, R18 ;  /* 0x00000002220e7824 */ /* 0x000fe400078e0212 */
[----:B------:R0:W5:Y:S01]  /*03a0*/  LDG.E.U16 R26, desc[UR16][R6.64] ;  /* 0x00000010061a7981 */ /* 0x000162000c1e1500 */
[----:B-1----:R-:W-:-:S02]  /*03b0*/  LEA R10, P0, R13, R30, 0x1 ;  /* 0x0000001e0d0a7211 */ /* 0x002fc400078008ff */
[-C--:B------:R-:W-:Y:S02]  /*03c0*/  LEA.HI.X.SX32 R9, R12, R32.reuse, 0x1, P1 ;  /* 0x000000200c097211 */ /* 0x080fe400008f0eff */
[----:B------:R-:W-:Y:S02]  /*03d0*/  LEA.HI.X.SX32 R11, R13, R32, 0x1, P0 ;  /* 0x000000200d0b7211 */ /* 0x000fe400000f0eff */
[----:B------:R-:W-:Y:S01]  /*03e0*/  LEA R12, P0, R14, R30, 0x1 ;  /* 0x0000001e0e0c7211 */ /* 0x000fe200078008ff */
[----:B------:R1:W3:Y:S01]  /*03f0*/  LDG.E.U16 R27, desc[UR16][R8.64] ;  /* 0x00000010081b7981 */ /* 0x0002e2000c1e1500 */
[----:B------:R-:W-:Y:S02]  /*0400*/  LEA R3, R34, R14, 0x1 ;  /* 0x0000000e22037211 */ /* 0x000fe400078e08ff */
[----:B------:R-:W-:Y:S01]  /*0410*/  LEA.HI.X.SX32 R13, R14, R32, 0x1, P0 ;  /* 0x000000200e0d7211 */ /* 0x000fe200000f0eff */
[----:B------:R-:W5:Y:S01]  /*0420*/  LDG.E.U16 R11, desc[UR16][R10.64] ;  /* 0x000000100a0b7981 */ /* 0x000f62000c1e1500 */
[----:B------:R-:W-:-:S02]  /*0430*/  LEA R14, P1, R3, R30, 0x1 ;  /* 0x0000001e030e7211 */ /* 0x000fc400078208ff */
[----:B------:R-:W-:Y:S01]  /*0440*/  LEA R2, P0, R17, R30, 0x1 ;  /* 0x0000001e11027211 */ /* 0x000fe200078008ff */
[----:B------:R-:W5:Y:S01]  /*0450*/  LDG.E.U16 R12, desc[UR16][R12.64] ;  /* 0x000000100c0c7981 */ /* 0x000f62000c1e1500 */
[C---:B------:R-:W-:Y:S02]  /*0460*/  LEA R5, R34.reuse, R3, 0x1 ;  /* 0x0000000322057211 */ /* 0x040fe400078e08ff */
[-C--:B------:R-:W-:Y:S02]  /*0470*/  LEA.HI.X.SX32 R15, R3, R32.reuse, 0x1, P1 ;  /* 0x00000020030f7211 */ /* 0x080fe400008f0eff */
[----:B------:R-:W-:Y:S02]  /*0480*/  LEA.HI.X.SX32 R3, R17, R32, 0x1, P0 ;  /* 0x0000002011037211 */ /* 0x000fe400000f0eff */
[----:B0-----:R-:W-:Y:S01]  /*0490*/  LEA R6, P1, R5, R30, 0x1 ;  /* 0x0000001e05067211 */ /* 0x001fe200078208ff */
[----:B------:R-:W5:Y:S01]  /*04a0*/  LDG.E.U16 R14, desc[UR16][R14.64] ;  /* 0x000000100e0e7981 */ /* 0x000f62000c1e1500 */
[----:B------:R-:W-:-:S02]  /*04b0*/  LEA R17, R34, R5, 0x1 ;  /* 0x0000000522117211 */ /* 0x000fc400078e08ff */
[----:B------:R-:W-:Y:S02]  /*04c0*/  LEA.HI.X.SX32 R7, R5, R32, 0x1, P1 ;  /* 0x0000002005077211 */ /* 0x000fe400008f0eff */
[CC--:B------:R-:W-:Y:S02]  /*04d0*/  LEA R4, P0, R18.reuse, R30.reuse, 0x1 ;  /* 0x0000001e12047211 */ /* 0x0c0fe400078008ff */
[C---:B-1----:R-:W-:Y:S01]  /*04e0*/  LEA R8, P1, R17.reuse, R30, 0x1 ;  /* 0x0000001e11087211 */ /* 0x042fe200078208ff */
[----:B------:R-:W5:Y:S01]  /*04f0*/  LDG.E.U16 R6, desc[UR16][R6.64] ;  /* 0x0000001006067981 */ /* 0x000f62000c1e1500 */
[-C--:B------:R-:W-:Y:S02]  /*0500*/  LEA.HI.X.SX32 R5, R18, R32.reuse, 0x1, P0 ;  /* 0x0000002012057211 */ /* 0x080fe400000f0eff */
[----:B------:R-:W-:Y:S01]  /*0510*/  LEA.HI.X.SX32 R9, R17, R32, 0x1, P1 ;  /* 0x0000002011097211 */ /* 0x000fe200008f0eff */
[----:B------:R0:W5:Y:S04]  /*0520*/  LDG.E.U16 R18, desc[UR16][R2.64] ;  /* 0x0000001002127981 */ /* 0x000168000c1e1500 */
[----:B------:R-:W5:Y:S04]  /*0530*/  LDG.E.U16 R4, desc[UR16][R4.64] ;  /* 0x0000001004047981 */ /* 0x000f68000c1e1500 */
[----:B------:R1:W5:Y:S01]  /*0540*/  LDG.E.U16 R8, desc[UR16][R8.64] ;  /* 0x0000001008087981 */ /* 0x000362000c1e1500 */
[----:B------:R-:W1:Y:S08]  /*0550*/  S2UR UR4, SR_CgaCtaId ;  /* 0x00000000000479c3 */ /* 0x000e700000008800 */
[----:B0-----:R-:W0:Y:S01]  /*0560*/  LDC R2, c[0x0][0x280] ;  /* 0x0000a000ff027b82 */ /* 0x001e220000000800 */
[----:B------:R-:W-:Y:S01]  /*0570*/  SHF.R.S32.HI R10, RZ, 0x6, R28 ;  /* 0x00000006ff0a7819 */ /* 0x000fe2000001141c */
[----:B------:R-:W-:Y:S01]  /*0580*/  UMOV UR10, 0x400 ;  /* 0x00000400000a7882 */ /* 0x000fe20000000000 */
[----:B------:R-:W-:-:S02]  /*0590*/  SHF.L.U32 R13, R16, 0x1, RZ ;  /* 0x00000001100d7819 */ /* 0x000fc400000006ff */
[----:B------:R-:W-:-:S04]  /*05a0*/  SGXT R10, R10, 0x1 ;  /* 0x000000010a0a781a */ /* 0x000fc80000000200 */
[----:B------:R-:W-:Y:S01]  /*05b0*/  LOP3.LUT R10, R13, 0x90, R10, 0x78, !PT ;  /* 0x000000900d0a7812 */ /* 0x000fe200078e780a */
[----:B-1----:R-:W-:-:S03]  /*05c0*/  ULEA UR10, UR4, UR10, 0x18 ;  /* 0x0000000a040a7291 */ /* 0x002fc6000f8ec03f */
[----:B------:R-:W-:Y:S02]  /*05d0*/  LOP3.LUT R13, R10, 0x20, RZ, 0x3c, !PT ;  /* 0x000000200a0d7812 */ /* 0x000fe400078e3cff */
[----:B0-----:R-:W-:Y:S02]  /*05e0*/  ISETP.GE.AND P0, PT, R2, 0x1, PT ;  /* 0x000000010200780c */ /* 0x001fe40003f06270 */
[C---:B------:R-:W-:Y:S02]  /*05f0*/  LOP3.LUT R9, R10.reuse, 0x40, RZ, 0x3c, !PT ;  /* 0x000000400a097812 */ /* 0x040fe400078e3cff */
[----:B------:R-:W-:Y:S01]  /*0600*/  LOP3.LUT R15, R10, 0x60, RZ, 0x3c, !PT ;  /* 0x000000600a0f7812 */ /* 0x000fe200078e3cff */
[----:B------:R-:W-:Y:S01]  /*0610*/  IMAD.MOV.U32 R7, RZ, RZ, 0x3f800000 ;  /* 0x3f800000ff077424 */ /* 0x000fe200078e00ff */
[----:B------:R-:W-:Y:S02]  /*0620*/  MOV R3, 0xff800000 ;  /* 0xff80000000037802 */ /* 0x000fe40000000f00 */
[----:B------:R-:W-:-:S02]  /*0630*/  CS2R R88, SRZ ;  /* 0x0000000000587805 */ /* 0x000fc4000001ff00 */
[----:B------:R-:W-:Y:S02]  /*0640*/  MOV R5, 0x3f800000 ;  /* 0x3f80000000057802 */ /* 0x000fe40000000f00 */
[----:B------:R-:W-:Y:S02]  /*0650*/  CS2R R90, SRZ ;  /* 0x00000000005a7805 */ /* 0x000fe4000001ff00 */
[----:B------:R-:W-:Y:S02]  /*0660*/  MOV R84, 0xff800000 ;  /* 0xff80000000547802 */ /* 0x000fe40000000f00 */
[----:B------:R-:W-:Y:S02]  /*0670*/  CS2R R92, SRZ ;  /* 0x00000000005c7805 */ /* 0x000fe4000001ff00 */
[----:B------:R-:W-:Y:S02]  /*0680*/  CS2R R94, SRZ ;  /* 0x00000000005e7805 */ /* 0x000fe4000001ff00 */
[----:B------:R-:W-:-:S02]  /*0690*/  CS2R R96, SRZ ;  /* 0x0000000000607805 */ /* 0x000fc4000001ff00 */
[----:B------:R-:W-:Y:S02]  /*06a0*/  CS2R R98, SRZ ;  /* 0x0000000000627805 */ /* 0x000fe4000001ff00 */
[----:B------:R-:W-:Y:S02]  /*06b0*/  CS2R R100, SRZ ;  /* 0x0000000000647805 */ /* 0x000fe4000001ff00 */
[----:B------:R-:W-:Y:S01]  /*06c0*/  CS2R R102, SRZ ;  /* 0x0000000000667805 */ /* 0x000fe2000001ff00 */
[----:B--2---:R-:W-:Y:S04]  /*06d0*/  STS.U16 [R10+UR10+0x2000], R19 ;  /* 0x002000130a007988 */ /* 0x004fe8000800040a */
[----:B----4-:R-:W-:Y:S04]  /*06e0*/  STS.U16 [R10+UR10+0x2400], R23 ;  /* 0x002400170a007988 */ /* 0x010fe8000800040a */
[----:B---3--:R-:W-:Y:S04]  /*06f0*/  STS.U16 [R10+UR10+0x2800], R27 ;  /* 0x0028001b0a007988 */ /* 0x008fe8000800040a */
[----:B-----5:R-:W-:Y:S04]  /*0700*/  STS.U16 [R10+UR10+0x2c00], R12 ;  /* 0x002c000c0a007988 */ /* 0x020fe8000800040a */
[----:B------:R-:W-:Y:S04]  /*0710*/  STS.U16 [R13+UR10+0x2100], R20 ;  /* 0x002100140d007988 */ /* 0x000fe8000800040a */
        /* <DEDUP_REMOVED lines=9> */
[----:B------:R0:W-:Y:S04]  /*07b0*/  STS.U16 [R15+UR10+0x2b00], R4 ;  /* 0x002b00040f007988 */ /* 0x0001e8000800040a */
[----:B------:R1:W-:Y:S01]  /*07c0*/  STS.U16 [R15+UR10+0x2f00], R8 ;  /* 0x002f00080f007988 */ /* 0x0003e2000800040a */
[----:B0-----:R-:W-:Y:S01]  /*07d0*/  LOP3.LUT R4, R28, 0x7f, RZ, 0xc0, !PT ;  /* 0x0000007f1c047812 */ /* 0x001fe200078ec0ff */
[----:B------:R-:W-:Y:S06]  /*07e0*/  @!P0 BRA `(.L_x_0) ;  /* 0x0000003c00848947 */ /* 0x000fec0003800000 */
[----:B------:R-:W0:Y:S01]  /*07f0*/  LDC.64 R128, c[0x0][0x250] ;  /* 0x00009400ff807b82 */ /* 0x000e220000000a00 */
[----:B------:R-:W-:Y:S01]  /*0800*/  SHF.R.U32.HI R6, RZ, 0x5, R28 ;  /* 0x00000005ff067819 */ /* 0x000fe2000001161c */
[----:B------:R-:W-:Y:S01]  /*0810*/  ULDC UR4, c[0x0][0x258] ;  /* 0x0000960000047ab9 */ /* 0x000fe20000000800 */
[----:B------:R-:W-:Y:S01]  /*0820*/  LOP3.LUT R3, R28, 0x1f, RZ, 0xc0, !PT ;  /* 0x0000001f1c037812 */ /* 0x000fe200078ec0ff */
[----:B------:R-:W-:Y:S01]  /*0830*/  ULDC.64 UR6, c[0x0][0x218] ;  /* 0x0000860000067ab9 */ /* 0x000fe20000000a00 */
[----:B------:R-:W-:Y:S01]  /*0840*/  SGXT.U32 R6, R6, 0x2 ;  /* 0x000000020606781a */ /* 0x000fe20000000000 */
[----:B------:R-:W-:Y:S01]  /*0850*/  ULDC.64 UR8, c[0x0][0x220] ;  /* 0x0000880000087ab9 */ /* 0x000fe20000000a00 */
[C---:B-1----:R-:W-:Y:S01]  /*0860*/  LEA.HI R8, R28.reuse, 0x5c, RZ, 0x1b ;  /* 0x0000005c1c087811 */ /* 0x042fe200078fd8ff */
[----:B------:R-:W1:Y:S01]  /*0870*/  LDC.64 R126, c[0x0][0x260] ;  /* 0x00009800ff7e7b82 */ /* 0x000e620000000a00 */
[----:B------:R-:W-:Y:S01]  /*0880*/  IMAD R3, R3, UR4, RZ ;  /* 0x0000000403037c24 */ /* 0x000fe2000f8e02ff */
[----:B------:R-:W-:Y:S01]  /*0890*/  LEA.HI R10, R28, 0x7c, RZ, 0x1b ;  /* 0x0000007c1c0a7811 */ /* 0x000fe200078fd8ff */
[----:B------:R-:W-:Y:S01]  /*08a0*/  UMOV UR4, URZ ;  /* 0x0000003f00047c82 */ /* 0x000fe20008000000 */
[----:B------:R-:W-:Y:S01]  /*08b0*/  CS2R R88, SRZ ;  /* 0x0000000000587805 */ /* 0x000fe2000001ff00 */
[----:B------:R-:W-:Y:S01]  /*08c0*/  IMAD.HI R5, R3, 0x2, RZ ;  /* 0x0000000203057827 */ /* 0x000fe200078e02ff */
[----:B------:R-:W-:-:S02]  /*08d0*/  CS2R R90, SRZ ;  /* 0x00000000005a7805 */ /* 0x000fc4000001ff00 */
[----:B------:R-:W-:Y:S01]  /*08e0*/  CS2R R92, SRZ ;  /* 0x00000000005c7805 */ /* 0x000fe2000001ff00 */
[----:B------:R-:W2:Y:S01]  /*08f0*/  LDC R69, c[0x0][0x268] ;  /* 0x00009a00ff457b82 */ /* 0x000ea20000000800 */
[----:B------:R-:W-:Y:S02]  /*0900*/  CS2R R94, SRZ ;  /* 0x00000000005e7805 */ /* 0x000fe4000001ff00 */
[----:B------:R-:W-:Y:S02]  /*0910*/  CS2R R96, SRZ ;  /* 0x0000000000607805 */ /* 0x000fe4000001ff00 */
[----:B------:R-:W-:Y:S02]  /*0920*/  CS2R R98, SRZ ;  /* 0x0000000000627805 */ /* 0x000fe4000001ff00 */
[----:B------:R-:W-:Y:S02]  /*0930*/  CS2R R100, SRZ ;  /* 0x0000000000647805 */ /* 0x000fe4000001ff00 */
[----:B------:R-:W-:Y:S01]  /*0940*/  CS2R R102, SRZ ;  /* 0x0000000000667805 */ /* 0x000fe2000001ff00 */
[----:B------:R-:W-:Y:S01]  /*0950*/  UMOV UR12, 0x80 ;  /* 0x00000080000c7882 */ /* 0x000fe20000000000 */
[----:B------:R-:W-:Y:S01]  /*0960*/  UMOV UR13, 0x40000040 ;  /* 0x40000040000d7882 */ /* 0x000fe20000000000 */
[----:B0-----:R-:W-:Y:S01]  /*0970*/  IMAD R12, R6, R129, RZ ;  /* 0x00000081060c7224 */ /* 0x001fe200078e02ff */
[----:B------:R-:W-:Y:S01]  /*0980*/  LEA.HI R6, R28, 0x3c, RZ, 0x1b ;  /* 0x0000003c1c067811 */ /* 0x000fe200078fd8ff */
[----:B------:R-:W-:Y:S01]  /*0990*/  IMAD R128, R128, UR5, RZ ;  /* 0x0000000580807c24 */ /* 0x000fe2000f8e02ff */
[----:B------:R-:W-:Y:S01]  /*09a0*/  UMOV UR14, 0xfffffffe ;  /* 0xfffffffe000e7882 */ /* 0x000fe20000000000 */
[----:B------:R-:W-:Y:S01]  /*09b0*/  UMOV UR15, 0x7fffffdf ;  /* 0x7fffffdf000f7882 */ /* 0x000fe20000000000 */
[----:B------:R-:W-:Y:S01]  /*09c0*/  LEA R14, R129, R12, 0x2 ;  /* 0x0000000c810e7211 */ /* 0x000fe200078e10ff */
[----:B------:R-:W-:Y:S01]  /*09d0*/  ULDC UR11, c[0x0][0x238] ;  /* 0x00008e00000b7ab9 */ /* 0x000fe20000000800 */
[----:B-1----:R-:W-:-:S02]  /*09e0*/  IMAD R7, R4, R127, RZ ;  /* 0x0000007f04077224 */ /* 0x002fc400078e02ff */
[----:B------:R-:W-:Y:S01]  /*09f0*/  LEA R16, R129, R14, 0x2 ;  /* 0x0000000e81107211 */ /* 0x000fe200078e10ff */
[----:B------:R-:W-:Y:S01]  /*0a00*/  IMAD R126, R126, UR5, RZ ;  /* 0x000000057e7e7c24 */ /* 0x000fe2000f8e02ff */
[----:B------:R-:W-:Y:S02]  /*0a10*/  SHF.L.U32 R4, R3, 0x1, RZ ;  /* 0x0000000103047819 */ /* 0x000fe400000006ff */
[----:B------:R-:W-:Y:S01]  /*0a20*/  SHF.L.U32 R3, R128, 0x1, RZ ;  /* 0x0000000180037819 */ /* 0x000fe200000006ff */
[C---:B------:R-:W-:Y:S01]  /*0a30*/  IMAD R18, R129.reuse, 0x4, R16 ;  /* 0x0000000481127824 */ /* 0x040fe200078e0210 */
[----:B------:R-:W-:Y:S01]  /*0a40*/  SHF.L.U32 R130, R126, 0x1, RZ ;  /* 0x000000017e827819 */ /* 0x000fe200000006ff */
[----:B------:R-:W-:Y:S01]  /*0a50*/  IMAD.HI R128, R128, 0x2, RZ ;  /* 0x0000000280807827 */ /* 0x000fe200078e02ff */
[----:B------:R-:W-:Y:S01]  /*0a60*/  IADD3 R175, P0, P1, R4, UR6, R3 ;  /* 0x0000000604af7c10 */ /* 0x000fe2000f91e003 */
[----:B------:R-:W-:Y:S01]  /*0a70*/  UIADD3 UR6, UR10, 0x2000, URZ ;  /* 0x000020000a067890 */ /* 0x000fe2000fffe03f */
[----:B------:R-:W-:Y:S01]  /*0a80*/  LEA R20, R129, R18, 0x2 ;  /* 0x0000001281147211 */ /* 0x000fe200078e10ff */
[-C--:B------:R-:W-:Y:S01]  /*0a90*/  IMAD R3, R6, R129.reuse, RZ ;  /* 0x0000008106037224 */ /* 0x080fe200078e02ff */
[----:B------:R-:W-:Y:S01]  /*0aa0*/  SHF.L.U32 R131, R7, 0x1, RZ ;  /* 0x0000000107837819 */ /* 0x000fe200000006ff */
[----:B------:R-:W-:Y:S01]  /*0ab0*/  IMAD.HI R126, R126, 0x2, RZ ;  /* 0x000000027e7e7827 */ /* 0x000fe200078e02ff */
[----:B------:R-:W-:Y:S01]  /*0ac0*/  LEA R22, R129, R20, 0x2 ;  /* 0x0000001481167211 */ /* 0x000fe200078e10ff */
[----:B------:R-:W-:Y:S01]  /*0ad0*/  USHF.R.U32.HI UR6, URZ, 0x4, UR6 ;  /* 0x000000043f067899 */ /* 0x000fe20008011606 */
[----:B------:R-:W-:Y:S01]  /*0ae0*/  LEA.HI R4, R28, 0x1c, RZ, 0x1b ;  /* 0x0000001c1c047811 */ /* 0x000fe200078fd8ff */
[----:B------:R-:W-:Y:S01]  /*0af0*/  IMAD.HI R7, R7, 0x2, RZ ;  /* 0x0000000207077827 */ /* 0x000fe200078e02ff */
[----:B------:R-:W-:Y:S01]  /*0b00*/  LEA R24, R129, R22, 0x2 ;  /* 0x0000001681187211 */ /* 0x000fe200078e10ff */
[----:B------:R-:W-:Y:S01]  /*0b10*/  USGXT.U32 UR6, UR6, 0xe ;  /* 0x0000000e0606789a */ /* 0x000fe20008000000 */
[----:B------:R-:W-:Y:S01]  /*0b20*/  IADD3.X R9, R5, UR7, R128, P0, P1 ;  /* 0x0000000705097c10 */ /* 0x000fe200087e2480 */
[-C--:B------:R-:W-:Y:S01]  /*0b30*/  IMAD R5, R8, R129.reuse, RZ ;  /* 0x0000008108057224 */ /* 0x080fe200078e02ff */
[----:B------:R-:W-:Y:S01]  /*0b40*/  LEA R26, R129, R24, 0x3 ;  /* 0x00000018811a7211 */ /* 0x000fe200078e18ff */
[----:B------:R-:W-:Y:S01]  /*0b50*/  IMAD R4, R4, R129, RZ ;  /* 0x0000008104047224 */ /* 0x000fe200078e02ff */
[----:B------:R-:W-:Y:S01]  /*0b60*/  IADD3 R130, P2, P3, R131, UR8, R130 ;  /* 0x0000000883827c10 */ /* 0x000fe2000fb5e082 */
[----:B--2---:R-:W-:Y:S01]  /*0b70*/  IMAD R177, R69, 0x22, RZ ;  /* 0x0000002245b17824 */ /* 0x004fe200078e02ff */
[----:B------:R-:W-:Y:S01]  /*0b80*/  LEA R6, R129, R26, 0x2 ;  /* 0x0000001a81067211 */ /* 0x000fe200078e10ff */
[C---:B------:R-:W-:Y:S01]  /*0b90*/  IMAD R179, R69.reuse, 0x24, RZ ;  /* 0x0000002445b37824 */ /* 0x040fe200078e02ff */
[-C--:B------:R-:W-:Y:S01]  /*0ba0*/  LEA R108, P0, R12, R175.reuse, 0x1 ;  /* 0x000000af0c6c7211 */ /* 0x080fe200078008ff */
[----:B------:R-:W-:Y:S01]  /*0bb0*/  IMAD R39, R69, 0x11, RZ ;  /* 0x0000001145277824 */ /* 0x000fe200078e02ff */
[----:B------:R-:W-:Y:S01]  /*0bc0*/  LEA R106, P1, R14, R175, 0x1 ;  /* 0x000000af0e6a7211 */ /* 0x000fe200078208ff */
[----:B------:R-:W-:Y:S01]  /*0bd0*/  IMAD R8, R129, 0x4, R6 ;  /* 0x0000000481087824 */ /* 0x000fe200078e0206 */
[----:B------:R-:W-:Y:S01]  /*0be0*/  IADD3.X R131, R7, UR9, R126, P2, P3 ;  /* 0x0000000907837c10 */ /* 0x000fe200097e647e */
[----:B------:R-:W-:Y:S01]  /*0bf0*/  IMAD R7, R10, R129, RZ ;  /* 0x000000810a077224 */ /* 0x000fe200078e02ff */
[----:B------:R-:W-:Y:S01]  /*0c00*/  LEA R104, P2, R4, R175, 0x1 ;  /* 0x000000af04687211 */ /* 0x000fe200078408ff */
[----:B------:R-:W-:Y:S01]  /*0c10*/  IMAD R41, R69, 0x12, RZ ;  /* 0x0000001245297824 */ /* 0x000fe200078e02ff */
[----:B------:R-:W-:Y:S01]  /*0c20*/  LEA R10, R129, R8, 0x2 ;  /* 0x00000008810a7211 */ /* 0x000fe200078e10ff */
[C---:B------:R-:W-:Y:S01]  /*0c30*/  IMAD R45, R69.reuse, 0x14, RZ ;  /* 0x00000014452d7824 */ /* 0x040fe200078e02ff */
[-C--:B------:R-:W-:Y:S01]  /*0c40*/  LEA.HI.X.SX32 R109, R12, R9.reuse, 0x1, P0 ;  /* 0x000000090c6d7211 */ /* 0x080fe200000f0eff */
[C---:B------:R-:W-:Y:S01]  /*0c50*/  IMAD R191, R69.reuse, 0x2e, RZ ;  /* 0x0000002e45bf7824 */ /* 0x040fe200078e02ff */
[----:B------:R-:W-:Y:S01]  /*0c60*/  LEA.HI.X.SX32 R107, R14, R9, 0x1, P1 ;  /* 0x000000090e6b7211 */ /* 0x000fe200008f0eff */
[----:B------:R-:W-:Y:S01]  /*0c70*/  IMAD R23, R69, 0xa, RZ ;  /* 0x0000000a45177824 */ /* 0x000fe200078e02ff */
[----:B------:R-:W-:Y:S01]  /*0c80*/  LEA R14, P0, R16, R175, 0x1 ;  /* 0x000000af100e7211 */ /* 0x000fe200078008ff */
[----:B------:R0:W-:Y:S01]  /*0c90*/  STL.64 [R1+0x48], R108 ;  /* 0x0000486c01007387 */ /* 0x0001e20000100a00 */
[----:B------:R-:W-:Y:S01]  /*0ca0*/  LEA R12, R129, R10, 0x2 ;  /* 0x0000000a810c7211 */ /* 0x000fe200078e10ff */
[C---:B------:R-:W-:Y:S01]  /*0cb0*/  IMAD R51, R69.reuse, 0x17, RZ ;  /* 0x0000001745337824 */ /* 0x040fe200078e02ff */
[-C--:B------:R-:W-:Y:S01]  /*0cc0*/  LEA.HI.X.SX32 R105, R4, R9.reuse, 0x1, P2 ;  /* 0x0000000904697211 */ /* 0x080fe200010f0eff */
[----:B------:R1:W-:Y:S01]  /*0cd0*/  STL.64 [R1+0x40], R106 ;  /* 0x0000406a01007387 */ /* 0x0003e20000100a00 */
[----:B------:R-:W-:Y:S01]  /*0ce0*/  LEA.HI.X.SX32 R15, R16, R9, 0x1, P0 ;  /* 0x00000009100f7211 */ /* 0x000fe200000f0eff */
[----:B------:R-:W-:Y:S01]  /*0cf0*/  IMAD R183, R69, 0x28, RZ ;  /* 0x0000002845b77824 */ /* 0x000fe200078e02ff */
[----:B------:R-:W-:Y:S01]  /*0d00*/  LEA R4, R129, R12, 0x2 ;  /* 0x0000000c81047211 */ /* 0x000fe200078e10ff */
[----:B------:R2:W-:Y:S01]  /*0d10*/  STL.64 [R1+0x10], R104 ;  /* 0x0000106801007387 */ /* 0x0005e20000100a00 */
[-C--:B------:R-:W-:Y:S01]  /*0d20*/  LEA R132, P3, R3, R175.reuse, 0x1 ;  /* 0x000000af03847211 */ /* 0x080fe200078608ff */
[----:B------:R-:W-:Y:S01]  /*0d30*/  IMAD R185, R69, 0x2a, RZ ;  /* 0x0000002a45b97824 */ /* 0x000fe200078e02ff */
[-C--:B------:R-:W-:Y:S01]  /*0d40*/  LEA R136, P5, R7, R175.reuse, 0x1 ;  /* 0x000000af07887211 */ /* 0x080fe200078a08ff */
[----:B------:R3:W-:Y:S01]  /*0d50*/  STL.64 [R1+0x38], R14 ;  /* 0x0000380e01007387 */ /* 0x0007e20000100a00 */
[----:B0-----:R-:W-:Y:S01]  /*0d60*/  LEA R108, P0, R18, R175, 0x1 ;  /* 0x000000af126c7211 */ /* 0x001fe200078008ff */
[----:B------:R-:W-:Y:S01]  /*0d70*/  IMAD R49, R69, 0x16, RZ ;  /* 0x0000001645317824 */ /* 0x000fe200078e02ff */
[----:B------:R-:W-:Y:S01]  /*0d80*/  LEA.HI.X.SX32 R133, R3, R9, 0x1, P3 ;  /* 0x0000000903857211 */ /* 0x000fe200018f0eff */
[C---:B------:R-:W-:Y:S01]  /*0d90*/  IMAD R189, R69.reuse, 0x2c, RZ ;  /* 0x0000002c45bd7824 */ /* 0x040fe200078e02ff */
[----:B-1----:R-:W-:Y:S01]  /*0da0*/  LEA R106, P1, R20, R175, 0x1 ;  /* 0x000000af146a7211 */ /* 0x002fe200078208ff */
[C---:B------:R-:W-:Y:S01]  /*0db0*/  IMAD R53, R69.reuse, 0x18, RZ ;  /* 0x0000001845357824 */ /* 0x040fe200078e02ff */
[----:B------:R-:W-:Y:S01]  /*0dc0*/  LEA.HI.X.SX32 R109, R18, R9, 0x1, P0 ;  /* 0x00000009126d7211 */ /* 0x000fe200000f0eff */
[C---:B------:R-:W-:Y:S01]  /*0dd0*/  IMAD R21, R69.reuse, 0x9, RZ ;  /* 0x0000000945157824 */ /* 0x040fe200078e02ff */
[----:B--2---:R-:W-:Y:S01]  /*0de0*/  LEA R104, P2, R22, R175, 0x1 ;  /* 0x000000af16687211 */ /* 0x004fe200078408ff */
[----:B------:R-:W-:Y:S01]  /*0df0*/  IMAD R47, R69, 0x15, RZ ;  /* 0x00000015452f7824 */ /* 0x000fe200078e02ff */
[-C--:B------:R-:W-:Y:S01]  /*0e00*/  LEA.HI.X.SX32 R107, R20, R9.reuse, 0x1, P1 ;  /* 0x00000009146b7211 */ /* 0x080fe200008f0eff */
[----:B------:R0:W-:Y:S01]  /*0e10*/  STL.64 [R1+0x30], R108 ;  /* 0x0000306c01007387 */ /* 0x0001e20000100a00 */
[----:B---3--:R-:W-:Y:S01]  /*0e20*/  LEA R14, R129, R4, 0x2 ;  /* 0x00000004810e7211 */ /* 0x008fe200078e10ff */
[----:B------:R-:W-:Y:S01]  /*0e30*/  IMAD R27, R69, 0xb, RZ ;  /* 0x0000000b451b7824 */ /* 0x000fe200078e02ff */
[----:B------:R-:W-:Y:S01]  /*0e40*/  LEA.HI.X.SX32 R105, R22, R9, 0x1, P2 ;  /* 0x0000000916697211 */ /* 0x000fe200010f0eff */
[----:B------:R1:W-:Y:S01]  /*0e50*/  STL.64 [R1+0x28], R106 ;  /* 0x0000286a01007387 */ /* 0x0003e20000100a00 */
[----:B------:R-:W-:Y:S01]  /*0e60*/  LEA R16, R129, R14, 0x3 ;  /* 0x0000000e81107211 */ /* 0x000fe200078e18ff */
[----:B------:R-:W-:Y:S01]  /*0e70*/  IMAD R29, R69, 0xc, RZ ;  /* 0x0000000c451d7824 */ /* 0x000fe200078e02ff */
[----:B------:R-:W-:Y:S01]  /*0e80*/  LEA R134, P4, R5, R175, 0x1 ;  /* 0x000000af05867211 */ /* 0x000fe200078808ff */
[----:B------:R2:W-:Y:S01]  /*0e90*/  STL.64 [R1+0x20], R104 ;  /* 0x0000206801007387 */ /* 0x0005e20000100a00 */
[----:B------:R-:W-:Y:S01]  /*0ea0*/  LEA R18, R129, R16, 0x2 ;  /* 0x0000001081127211 */ /* 0x000fe200078e10ff */
[----:B------:R-:W-:Y:S01]  /*0eb0*/  IMAD R181, R69, 0x26, RZ ;  /* 0x0000002645b57824 */ /* 0x000fe200078e02ff */
[----:B------:R-:W-:Y:S01]  /*0ec0*/  LEA.HI.X.SX32 R137, R7, R9, 0x1, P5 ;  /* 0x0000000907897211 */ /* 0x000fe200028f0eff */
[----:B------:R-:W-:Y:S01]  /*0ed0*/  IMAD R17, R69, 0x6, RZ ;  /* 0x0000000645117824 */ /* 0x000fe200078e02ff */
[-C--:B0-----:R-:W-:Y:S01]  /*0ee0*/  LEA R108, P0, R24, R175.reuse, 0x1 ;  /* 0x000000af186c7211 */ /* 0x081fe200078008ff */
[----:B------:R-:W-:Y:S01]  /*0ef0*/  IMAD R20, R129, 0x4, R18 ;  /* 0x0000000481147824 */ /* 0x000fe200078e0212 */
[----:B------:R-:W-:Y:S01]  /*0f00*/  IADD3 R176, P5, R177, R130, RZ ;  /* 0x00000082b1b07210 */ /* 0x000fe20007fbe0ff */
[C---:B------:R-:W-:Y:S01]  /*0f10*/  IMAD R57, R69.reuse, 0x1a, RZ ;  /* 0x0000001a45397824 */ /* 0x040fe200078e02ff */
[----:B-1----:R-:W-:Y:S01]  /*0f20*/  LEA R106, P1, R26, R175, 0x1 ;  /* 0x000000af1a6a7211 */ /* 0x002fe200078208ff */
[C---:B------:R-:W-:Y:S01]  /*0f30*/  IMAD R203, R69.reuse, 0x34, RZ ;  /* 0x0000003445cb7824 */ /* 0x040fe200078e02ff */
[----:B------:R-:W-:Y:S01]  /*0f40*/  LEA.HI.X.SX32 R109, R24, R9, 0x1, P0 ;  /* 0x00000009186d7211 */ /* 0x000fe200000f0eff */
[C---:B------:R-:W-:Y:S01]  /*0f50*/  IMAD R205, R69.reuse, 0x36, RZ ;  /* 0x0000003645cd7824 */ /* 0x040fe200078e02ff */
[-C--:B--2---:R-:W-:Y:S01]  /*0f60*/  LEA R104, P2, R6, R175.reuse, 0x1 ;  /* 0x000000af06687211 */ /* 0x084fe200078408ff */
[C---:B------:R-:W-:Y:S01]  /*0f70*/  IMAD R43, R69.reuse, 0x13, RZ ;  /* 0x00000013452b7824 */ /* 0x040fe200078e02ff */
[----:B------:R-:W-:Y:S01]  /*0f80*/  LEA R138, P0, R8, R175, 0x1 ;  /* 0x000000af088a7211 */ /* 0x000fe200078008ff */
[C---:B------:R-:W-:Y:S01]  /*0f90*/  IMAD R15, R69.reuse, 0x5, RZ ;  /* 0x00000005450f7824 */ /* 0x040fe200078e02ff */
[-C--:B------:R-:W-:Y:S01]  /*0fa0*/  LEA.HI.X.SX32 R105, R6, R9.reuse, 0x1, P2 ;  /* 0x0000000906697211 */ /* 0x080fe200010f0eff */
[----:B------:R-:W-:Y:S01]  /*0fb0*/  IMAD R11, R69, 0x3, RZ ;  /* 0x00000003450b7824 */ /* 0x000fe200078e02ff */
[----:B------:R-:W-:Y:S01]  /*0fc0*/  LEA R6, R129, R20, 0x2 ;  /* 0x0000001481067211 */ /* 0x000fe200078e10ff */
[C---:B------:R-:W-:Y:S01]  /*0fd0*/  IMAD R31, R69.reuse, 0xd, RZ ;  /* 0x0000000d451f7824 */ /* 0x040fe200078e02ff */
[----:B------:R-:W-:Y:S01]  /*0fe0*/  LEA.HI.X.SX32 R107, R26, R9, 0x1, P1 ;  /* 0x000000091a6b7211 */ /* 0x000fe200008f0eff */
[----:B------:R-:W-:Y:S01]  /*0ff0*/  IMAD R59, R69, 0x1b, RZ ;  /* 0x0000001b453b7824 */ /* 0x000fe200078e02ff */
[----:B------:R-:W-:Y:S01]  /*1000*/  LEA R22, R129, R6, 0x2 ;  /* 0x0000000681167211 */ /* 0x000fe200078e10ff */
[C---:B------:R-:W-:Y:S01]  /*1010*/  IMAD R197, R69.reuse, 0x30, RZ ;  /* 0x0000003045c57824 */ /* 0x040fe200078e02ff */
[----:B------:R-:W-:Y:S01]  /*1020*/  LEA R140, P1, R10, R175, 0x1 ;  /* 0x000000af0a8c7211 */ /* 0x000fe200078208ff */
        /* <DEDUP_REMOVED lines=8> */
[C---:B------:R-:W-:Y:S01]  /*10b0*/  IMAD R117, R69.reuse, 0x3a, RZ ;  /* 0x0000003a45757824 */ /* 0x040fe200078e02ff */
[----:B------:R-:W-:Y:S01]  /*10c0*/  LEA R144, P0, R4, R175, 0x1 ;  /* 0x000000af04907211 */ /* 0x000fe200078008ff */
[----:B------:R-:W-:Y:S01]  /*10d0*/  IMAD R65, R69, 0x1e, RZ ;  /* 0x0000001e45417824 */ /* 0x000fe200078e02ff */
[----:B------:R-:W-:Y:S01]  /*10e0*/  LEA R10, R129, R8, 0x2 ;  /* 0x00000008810a7211 */ /* 0x000fe200078e10ff */
[----:B------:R-:W-:Y:S01]  /*10f0*/  USHF.R.U32.HI UR8, URZ, 0x4, UR10 ;  /* 0x000000043f087899 */ /* 0x000fe2000801160a */
[----:B------:R-:W-:Y:S01]  /*1100*/  LEA.HI.X.SX32 R143, R12, R9, 0x1, P2 ;  /* 0x000000090c8f7211 */ /* 0x000fe200010f0eff */
[----:B------:R0:W-:Y:S01]  /*1110*/  STL.64 [R1+0x18], R108 ;  /* 0x0000186c01007387 */ /* 0x0001e20000100a00 */
[----:B------:R-:W-:Y:S01]  /*1120*/  LEA R148, P2, R16, R175, 0x1 ;  /* 0x000000af10947211 */ /* 0x000fe200078408ff */
[----:B------:R-:W-:Y:S01]  /*1130*/  IMAD R55, R69, 0x19, RZ ;  /* 0x0000001945377824 */ /* 0x000fe200078e02ff */
[----:B------:R-:W-:Y:S01]  /*1140*/  LEA.HI.X.SX32 R145, R4, R9, 0x1, P0 ;  /* 0x0000000904917211 */ /* 0x000fe200000f0eff */
[----:B------:R1:W-:Y:S01]  /*1150*/  STL.64 [R1+0x8], R106 ;  /* 0x0000086a01007387 */ /* 0x0003e20000100a00 */
[----:B------:R-:W-:Y:S01]  /*1160*/  LEA R4, R129, R10, 0x3 ;  /* 0x0000000a81047211 */ /* 0x000fe200078e18ff */
[C---:B------:R-:W-:Y:S01]  /*1170*/  IMAD R19, R69.reuse, 0x7, RZ ;  /* 0x0000000745137824 */ /* 0x040fe200078e02ff */
[----:B------:R-:W-:Y:S01]  /*1180*/  LEA R146, P1, R14, R175, 0x1 ;  /* 0x000000af0e927211 */ /* 0x000fe200078208ff */
[----:B------:R2:W-:Y:S01]  /*1190*/  STL.64 [R1], R104 ;  /* 0x0000006801007387 */ /* 0x0005e20000100a00 */
[----:B------:R-:W-:Y:S01]  /*11a0*/  LEA.HI.X.SX32 R149, R16, R9, 0x1, P2 ;  /* 0x0000000910957211 */ /* 0x000fe200010f0eff */
[C---:B------:R-:W-:Y:S01]  /*11b0*/  IMAD R63, R69.reuse, 0x1d, RZ ;  /* 0x0000001d453f7824 */ /* 0x040fe200078e02ff */
[----:B------:R-:W-:Y:S01]  /*11c0*/  LEA R154, P2, R6, R175, 0x1 ;  /* 0x000000af069a7211 */ /* 0x000fe200078408ff */
[----:B------:R-:W-:Y:S01]  /*11d0*/  IMAD R35, R69, 0xf, RZ ;  /* 0x0000000f45237824 */ /* 0x000fe200078e02ff */
[----:B------:R-:W-:Y:S01]  /*11e0*/  LEA R12, R129, R4, 0x2 ;  /* 0x00000004810c7211 */ /* 0x000fe200078e10ff */
[----:B------:R-:W-:Y:S01]  /*11f0*/  USGXT.U32 UR8, UR8, 0xe ;  /* 0x0000000e0808789a */ /* 0x000fe20008000000 */
[----:B------:R-:W-:Y:S01]  /*1200*/  LEA.HI.X.SX32 R147, R14, R9, 0x1, P1 ;  /* 0x000000090e937211 */ /* 0x000fe200008f0eff */
[C---:B------:R-:W-:Y:S01]  /*1210*/  IMAD R113, R69.reuse, 0x3c, RZ ;  /* 0x0000003c45717824 */ /* 0x040fe200078e02ff */
[----:B------:R-:W-:Y:S01]  /*1220*/  LEA R152, P1, R20, R175, 0x1 ;  /* 0x000000af14987211 */ /* 0x000fe200078208ff */
[----:B------:R-:W-:Y:S01]  /*1230*/  IMAD R111, R69, 0x3e, RZ ;  /* 0x0000003e456f7824 */ /* 0x000fe200078e02ff */
[-C--:B------:R-:W-:Y:S01]  /*1240*/  LEA.HI.X.SX32 R155, R6, R9.reuse, 0x1, P2 ;  /* 0x00000009069b7211 */ /* 0x080fe200010f0eff */
[----:B------:R-:W-:Y:S01]  /*1250*/  IMAD R6, R129, 0x4, R12 ;  /* 0x0000000481067824 */ /* 0x000fe200078e020c */
[----:B------:R-:W-:Y:S01]  /*1260*/  LEA.HI.X.SX32 R153, R20, R9, 0x1, P1 ;  /* 0x0000000914997211 */ /* 0x000fe200008f0eff */
[----:B------:R-:W-:Y:S01]  /*1270*/  UIADD3 UR18, UP0, UR8, 0x2, URZ ;  /* 0x0000000208127890 */ /* 0x000fe2000ff1e03f */
[-C--:B------:R-:W-:Y:S01]  /*1280*/  LEA R158, P1, R8, R175.reuse, 0x1 ;  /* 0x000000af089e7211 */ /* 0x080fe200078208ff */
[----:B------:R-:W-:Y:S01]  /*1290*/  IMAD R67, R69, 0x1f, RZ ;  /* 0x0000001f45437824 */ /* 0x000fe200078e02ff */
[C---:B------:R-:W-:Y:S01]  /*12a0*/  LEA R14, R129.reuse, R6, 0x2 ;  /* 0x00000006810e7211 */ /* 0x040fe200078e10ff */
[----:B------:R-:W-:Y:S01]  /*12b0*/  UIADD3.X UR19, UR4, 0x40000040, URZ, UP0, !UPT ;  /* 0x4000004004137890 */ /* 0x000fe200087fe43f */
[----:B------:R-:W-:Y:S01]  /*12c0*/  LEA R160, P2, R10, R175, 0x1 ;  /* 0x000000af0aa07211 */ /* 0x000fe200078408ff */
[----:B------:R-:W-:Y:S01]  /*12d0*/  UMOV UR9, URZ ;  /* 0x0000003f00097c82 */ /* 0x000fe20008000000 */
[----:B------:R-:W-:Y:S01]  /*12e0*/  LEA.HI.X.SX32 R159, R8, R9, 0x1, P1 ;  /* 0x00000009089f7211 */ /* 0x000fe200008f0eff */
[----:B------:R-:W-:Y:S01]  /*12f0*/  UMOV UR7, URZ ;  /* 0x0000003f00077c82 */ /* 0x000fe20008000000 */
[----:B------:R-:W-:Y:S01]  /*1300*/  LEA R150, P0, R18, R175, 0x1 ;  /* 0x000000af12967211 */ /* 0x000fe200078008ff */
[----:B------:R-:W-:Y:S01]  /*1310*/  UIADD3.64 UR14, UR8, -UR14, URZ ;  /* 0x8000000e080e7297 */ /* 0x000fe2000fffe03f */
[C---:B------:R-:W-:Y:S01]  /*1320*/  LEA R8, R129.reuse, R14, 0x2 ;  /* 0x0000000e81087211 */ /* 0x040fe200078e10ff */
[----:B------:R-:W-:Y:S01]  /*1330*/  UIADD3.64 UR12, UR6, UR12, URZ ;  /* 0x0000000c060c7297 */ /* 0x000fe2000fffe03f */
[-C--:B------:R-:W-:Y:S01]  /*1340*/  LEA.HI.X.SX32 R161, R10, R9.reuse, 0x1, P2 ;  /* 0x000000090aa17211 */ /* 0x080fe200010f0eff */
[----:B------:R-:W-:Y:S01]  /*1350*/  UIADD3.64 UR22, UR18, 0x2, URZ ;  /* 0x0000000212167897 */ /* 0x000fe2000fffe03f */
[----:B------:R-:W-:Y:S01]  /*1360*/  LEA.HI.X.SX32 R151, R18, R9, 0x1, P0 ;  /* 0x0000000912977211 */ /* 0x000fe200000f0eff */
[----:B------:R-:W-:Y:S01]  /*1370*/  UIADD3.64 UR26, UR18, 0x4, URZ ;  /* 0x00000004121a7897 */ /* 0x000fe2000fffe03f */
[C---:B------:R-:W-:Y:S01]  /*1380*/  LEA R10, R129.reuse, R8, 0x2 ;  /* 0x00000008810a7211 */ /* 0x040fe200078e10ff */
[----:B------:R-:W-:Y:S01]  /*1390*/  UIADD3.64 UR30, UR18, 0xfe, URZ ;  /* 0x000000fe121e7897 */ /* 0x000fe2000fffe03f */
[C---:B------:R-:W-:Y:S01]  /*13a0*/  LEA R156, P0, R22.reuse, R175, 0x1 ;  /* 0x000000af169c7211 */ /* 0x040fe200078008ff */
[----:B------:R-:W-:Y:S01]  /*13b0*/  UIADD3.64 UR34, UR18, 0x100, URZ ;  /* 0x0000010012227897 */ /* 0x000fe2000fffe03f */
[----:B------:R-:W-:Y:S01]  /*13c0*/  LEA R3, R129, R10, 0x2 ;  /* 0x0000000a81037211 */ /* 0x000fe200078e10ff */
[----:B------:R-:W-:Y:S01]  /*13d0*/  UIADD3.64 UR38, UR18, 0x102, URZ ;  /* 0x0000010212267897 */ /* 0x000fe2000fffe03f */
[----:B------:R-:W-:Y:S01]  /*13e0*/  LEA.HI.X.SX32 R157, R22, R9, 0x1, P0 ;  /* 0x00000009169d7211 */ /* 0x000fe200000f0eff */
[----:B------:R-:W-:Y:S01]  /*13f0*/  UIADD3.64 UR42, UR18, 0x104, URZ ;  /* 0x00000104122a7897 */ /* 0x000fe2000fffe03f */
[----:B------:R-:W-:-:S02]  /*1400*/  LEA R162, P0, R4, R175, 0x1 ;  /* 0x000000af04a27211 */ /* 0x000fc400078008ff */
[-C--:B------:R-:W-:Y:S02]  /*1410*/  LEA R164, P1, R12, R175.reuse, 0x1 ;  /* 0x000000af0ca47211 */ /* 0x080fe400078208ff */
[-C--:B------:R-:W-:Y:S02]  /*1420*/  LEA R166, P2, R6, R175.reuse, 0x1 ;  /* 0x000000af06a67211 */ /* 0x080fe400078408ff */
[----:B------:R-:W-:Y:S02]  /*1430*/  LEA R174, P3, R3, R175, 0x1 ;  /* 0x000000af03ae7211 */ /* 0x000fe400078608ff */
[-C--:B------:R-:W-:Y:S01]  /*1440*/  LEA.HI.X.SX32 R163, R4, R9.reuse, 0x1, P0 ;  /* 0x0000000904a37211 */ /* 0x080fe200000f0eff */
[----:B------:R-:W-:Y:S01]  /*1450*/  IMAD.MOV.U32 R4, RZ, RZ, RZ ;  /* 0x000000ffff047224 */ /* 0x000fe200078e00ff */
[-C--:B------:R-:W-:Y:S02]  /*1460*/  LEA.HI.X.SX32 R165, R12, R9.reuse, 0x1, P1 ;  /* 0x000000090ca57211 */ /* 0x080fe400008f0eff */
[----:B------:R-:W-:-:S02]  /*1470*/  LEA.HI.X.SX32 R167, R6, R9, 0x1, P2 ;  /* 0x0000000906a77211 */ /* 0x000fc400010f0eff */
[-C--:B------:R-:W-:Y:S02]  /*1480*/  LEA R168, P0, R14, R175.reuse, 0x1 ;  /* 0x000000af0ea87211 */ /* 0x080fe400078008ff */
[-C--:B------:R-:W-:Y:S02]  /*1490*/  LEA R170, P1, R8, R175.reuse, 0x1 ;  /* 0x000000af08aa7211 */ /* 0x080fe400078208ff */
[----:B------:R-:W-:Y:S02]  /*14a0*/  LEA R172, P2, R10, R175, 0x1 ;  /* 0x000000af0aac7211 */ /* 0x000fe400078408ff */
[----:B------:R-:W-:Y:S02]  /*14b0*/  LEA.HI.X.SX32 R175, R3, R9, 0x1, P3 ;  /* 0x0000000903af7211 */ /* 0x000fe400018f0eff */
[----:B------:R-:W-:Y:S02]  /*14c0*/  IADD3 R178, P3, R179, R130, RZ ;  /* 0x00000082b3b27210 */ /* 0x000fe40007f7e0ff */
[----:B------:R-:W-:-:S02]  /*14d0*/  LEA.HI.X.SX32 R177, R39, R131, 0x1, P5 ;  /* 0x0000008327b17211 */ /* 0x000fc400028f0eff */
[----:B------:R-:W-:Y:S02]  /*14e0*/  LEA.HI.X.SX32 R179, R41, R131, 0x1, P3 ;  /* 0x0000008329b37211 */ /* 0x000fe400018f0eff */
[-C--:B------:R-:W-:Y:S02]  /*14f0*/  IADD3 R190, P5, R191, R130.reuse, RZ ;  /* 0x00000082bfbe7210 */ /* 0x080fe40007fbe0ff */
[----:B------:R-:W-:Y:S02]  /*1500*/  IADD3 R194, P3, R45, R130, RZ ;  /* 0x000000822dc27210 */ /* 0x000fe40007f7e0ff */
[-C--:B------:R-:W-:Y:S02]  /*1510*/  LEA.HI.X.SX32 R135, R5, R9.reuse, 0x1, P4 ;  /* 0x0000000905877211 */ /* 0x080fe400020f0eff */
[-C--:B------:R-:W-:Y:S02]  /*1520*/  LEA.HI.X.SX32 R171, R8, R9.reuse, 0x1, P1 ;  /* 0x0000000908ab7211 */ /* 0x080fe400008f0eff */
[----:B------:R-:W-:-:S02]  /*1530*/  LEA.HI.X.SX32 R173, R10, R9, 0x1, P2 ;  /* 0x000000090aad7211 */ /* 0x000fc400010f0eff */
[-C--:B------:R-:W-:Y:S02]  /*1540*/  LEA.HI.X.SX32 R195, R23, R131.reuse, 0x1, P3 ;  /* 0x0000008317c37211 */ /* 0x080fe400018f0eff */
[----:B------:R-:W-:Y:S02]  /*1550*/  LEA.HI.X.SX32 R191, R51, R131, 0x1, P5 ;  /* 0x0000008333bf7211 */ /* 0x000fe400028f0eff */
[-C--:B------:R-:W-:Y:S02]  /*1560*/  IADD3 R182, P2, R183, R130.reuse, RZ ;  /* 0x00000082b7b67210 */ /* 0x080fe40007f5e0ff */
[-C--:B------:R-:W-:Y:S02]  /*1570*/  IADD3 R184, P4, R185, R130.reuse, RZ ;  /* 0x00000082b9b87210 */ /* 0x080fe40007f9e0ff */
[-C--:B------:R-:W-:Y:S02]  /*1580*/  IADD3 R186, P1, R41, R130.reuse, RZ ;  /* 0x0000008229ba7210 */ /* 0x080fe40007f3e0ff */
[----:B------:R-:W-:-:S02]  /*1590*/  IADD3 R188, P6, R189, R130, RZ ;  /* 0x00000082bdbc7210 */ /* 0x000fc40007fde0ff */
[-C--:B------:R-:W-:Y:S02]  /*15a0*/  IADD3 R200, P3, R49, R130.reuse, RZ ;  /* 0x0000008231c87210 */ /* 0x080fe40007f7e0ff */
[----:B------:R-:W-:Y:S02]  /*15b0*/  IADD3 R120, P5, R53, R130, RZ ;  /* 0x0000008235787210 */ /* 0x000fe40007fbe0ff */
[----:B------:R-:W-:Y:S02]  /*15c0*/  LEA.HI.X.SX32 R169, R14, R9, 0x1, P0 ;  /* 0x000000090ea97211 */ /* 0x000fe400000f0eff */
[-C--:B------:R-:W-:Y:S02]  /*15d0*/  LEA.HI.X.SX32 R187, R21, R131.reuse, 0x1, P1 ;  /* 0x0000008315bb7211 */ /* 0x080fe400008f0eff */
[-C--:B------:R-:W-:Y:S02]  /*15e0*/  LEA.HI.X.SX32 R183, R45, R131.reuse, 0x1, P2 ;  /* 0x000000832db77211 */ /* 0x080fe400010f0eff */
[----:B------:R-:W-:-:S02]  /*15f0*/  LEA.HI.X.SX32 R185, R47, R131, 0x1, P4 ;  /* 0x000000832fb97211 */ /* 0x000fc400020f0eff */
[-C--:B------:R-:W-:Y:S02]  /*1600*/  LEA.HI.X.SX32 R201, R27, R131.reuse, 0x1, P3 ;  /* 0x000000831bc97211 */ /* 0x080fe400018f0eff */
[-C--:B------:R-:W-:Y:S02]  /*1610*/  LEA.HI.X.SX32 R189, R49, R131.reuse, 0x1, P6 ;  /* 0x0000008331bd7211 */ /* 0x080fe400030f0eff */
[----:B------:R-:W-:Y:S02]  /*1620*/  LEA.HI.X.SX32 R121, R29, R131, 0x1, P5 ;  /* 0x000000831d797211 */ /* 0x000fe400028f0eff */
[-C--:B------:R-:W-:Y:S02]  /*1630*/  IADD3 R180, P0, R181, R130.reuse, RZ ;  /* 0x00000082b5b47210 */ /* 0x080fe40007f1e0ff */
[-C--:B------:R-:W-:Y:S02]  /*1640*/  IADD3 R192, P1, R23, R130.reuse, RZ ;  /* 0x0000008217c07210 */ /* 0x080fe40007f3e0ff */
[----:B------:R-:W-:-:S02]  /*1650*/  IADD3 R202, P2, R203, R130, RZ ;  /* 0x00000082cbca7210 */ /* 0x000fc40007f5e0ff */
[-C--:B------:R-:W-:Y:S02]  /*1660*/  IADD3 R204, P4, R205, R130.reuse, RZ ;  /* 0x00000082cdcc7210 */ /* 0x080fe40007f9e0ff */
[-C--:B------:R-:W-:Y:S02]  /*1670*/  IADD3 R124, P3, R17, R130.reuse, RZ ;  /* 0x00000082117c7210 */ /* 0x080fe40007f7e0ff */
[-C--:B------:R-:W-:Y:S02]  /*1680*/  IADD3 R122, P6, R29, R130.reuse, RZ ;  /* 0x000000821d7a7210 */ /* 0x080fe40007fde0ff */
[----:B------:R-:W-:Y:S02]  /*1690*/  IADD3 R114, P5, R57, R130, RZ ;  /* 0x0000008239727210 */ /* 0x000fe40007fbe0ff */
[-C--:B------:R-:W-:Y:S02]  /*16a0*/  LEA.HI.X.SX32 R181, R43, R131.reuse, 0x1, P0 ;  /* 0x000000832bb57211 */ /* 0x080fe400000f0eff */
[----:B------:R-:W-:-:S02]  /*16b0*/  LEA.HI.X.SX32 R193, R15, R131, 0x1, P1 ;  /* 0x000000830fc17211 */ /* 0x000fc400008f0eff */
[-C--:B------:R-:W-:Y:S02]  /*16c0*/  LEA.HI.X.SX32 R125, R11, R131.reuse, 0x1, P3 ;  /* 0x000000830b7d7211 */ /* 0x080fe400018f0eff */
[-C--:B------:R-:W-:Y:S02]  /*16d0*/  LEA.HI.X.SX32 R123, R17, R131.reuse, 0x1, P6 ;  /* 0x00000083117b7211 */ /* 0x080fe400030f0eff */
[-C--:B------:R-:W-:Y:S02]  /*16e0*/  LEA.HI.X.SX32 R115, R31, R131.reuse, 0x1, P5 ;  /* 0x000000831f737211 */ /* 0x080fe400028f0eff */
[-C--:B------:R-:W-:Y:S02]  /*16f0*/  LEA.HI.X.SX32 R203, R57, R131.reuse, 0x1, P2 ;  /* 0x0000008339cb7211 */ /* 0x080fe400010f0eff */
[----:B------:R-:W-:Y:S02]  /*1700*/  LEA.HI.X.SX32 R205, R59, R131, 0x1, P4 ;  /* 0x000000833bcd7211 */ /* 0x000fe400020f0eff */
[----:B------:R-:W-:-:S02]  /*1710*/  IADD3 R196, P0, R197, R130, RZ ;  /* 0x00000082c5c47210 */ /* 0x000fc40007f1e0ff */
[-C--:B------:R-:W-:Y:S02]  /*1720*/  IADD3 R198, P1, R199, R130.reuse, RZ ;  /* 0x00000082c7c67210 */ /* 0x080fe40007f3e0ff */
[-C--:B------:R-:W-:Y:S02]  /*1730*/  IADD3 R118, P3, R119, R130.reuse, RZ ;  /* 0x0000008277767210 */ /* 0x080fe40007f7e0ff */
[-C--:B------:R-:W-:Y:S02]  /*1740*/  IADD3 R116, P6, R117, R130.reuse, RZ ;  /* 0x0000008275747210 */ /* 0x080fe40007fde0ff */
[-C--:B0-----:R-:W-:Y:S02]  /*1750*/  IADD3 R108, P5, R33, R130.reuse, RZ ;  /* 0x00000082216c7210 */ /* 0x081fe40007fbe0ff */
[-C--:B-1----:R-:W-:Y:S02]  /*1760*/  IADD3 R106, P2, R61, R130.reuse, RZ ;  /* 0x000000823d6a7210 */ /* 0x082fe40007f5e0ff */
[----:B--2---:R-:W-:-:S02]  /*1770*/  IADD3 R104, P4, R65, R130, RZ ;  /* 0x0000008241687210 */ /* 0x004fc40007f9e0ff */
[----:B------:R-:W-:Y:S02]  /*1780*/  SHF.L.U32 R3, R69, 0x1, RZ ;  /* 0x0000000145037819 */ /* 0x000fe400000006ff */
[-C--:B------:R-:W-:Y:S02]  /*1790*/  LEA.HI.X.SX32 R197, R53, R131.reuse, 0x1, P0 ;  /* 0x0000008335c57211 */ /* 0x080fe400000f0eff */
[-C--:B------:R-:W-:Y:S02]  /*17a0*/  LEA.HI.X.SX32 R199, R55, R131.reuse, 0x1, P1 ;  /* 0x0000008337c77211 */ /* 0x080fe400008f0eff */
[-C--:B------:R-:W-:Y:S02]  /*17b0*/  LEA.HI.X.SX32 R109, R19, R131.reuse, 0x1, P5 ;  /* 0x00000083136d7211 */ /* 0x080fe400028f0eff */
[-C--:B------:R-:W-:Y:S02]  /*17c0*/  LEA.HI.X.SX32 R107, R33, R131.reuse, 0x1, P2 ;  /* 0x00000083216b7211 */ /* 0x080fe400010f0eff */
[----:B------:R-:W-:-:S02]  /*17d0*/  LEA.HI.X.SX32 R119, R61, R131, 0x1, P3 ;  /* 0x000000833d777211 */ /* 0x000fc400018f0eff */
[-C--:B------:R-:W-:Y:S02]  /*17e0*/  LEA.HI.X.SX32 R117, R63, R131.reuse, 0x1, P6 ;  /* 0x000000833f757211 */ /* 0x080fe400030f0eff */
[----:B------:R-:W-:Y:S02]  /*17f0*/  LEA.HI.X.SX32 R105, R35, R131, 0x1, P4 ;  /* 0x0000008323697211 */ /* 0x000fe400020f0eff */
[C---:B------:R-:W-:Y:S02]  /*1800*/  SHF.L.U32 R13, R69.reuse, 0x2, RZ ;  /* 0x00000002450d7819 */ /* 0x040fe400000006ff */
[C---:B------:R-:W-:Y:S02]  /*1810*/  SHF.L.U32 R25, R69.reuse, 0x3, RZ ;  /* 0x0000000345197819 */ /* 0x040fe400000006ff */
[----:B------:R-:W-:Y:S02]  /*1820*/  SHF.L.U32 R37, R69, 0x4, RZ ;  /* 0x0000000445257819 */ /* 0x000fe400000006ff */
[----:B------:R-:W-:-:S02]  /*1830*/  IADD3 R112, P0, R113, R130, RZ ;  /* 0x0000008271707210 */ /* 0x000fc40007f1e0ff */
[-C--:B------:R-:W-:Y:S02]  /*1840*/  IADD3 R110, P1, R111, R130.reuse, RZ ;  /* 0x000000826f6e7210 */ /* 0x080fe40007f3e0ff */
[-C--:B------:R-:W-:Y:S02]  /*1850*/  IADD3 R22, P5, R3, R130.reuse, RZ ;  /* 0x0000008203167210 */ /* 0x080fe40007fbe0ff */
[CC--:B------:R-:W-:Y:S02]  /*1860*/  LEA R20, P2, R69.reuse, R130.reuse, 0x2 ;  /* 0x0000008245147211 */ /* 0x0c0fe400078410ff */
[CC--:B------:R-:W-:Y:S02]  /*1870*/  LEA R18, P3, R69.reuse, R130.reuse, 0x3 ;  /* 0x0000008245127211 */ /* 0x0c0fe400078618ff */
[CC--:B------:R-:W-:Y:S02]  /*1880*/  LEA R16, P6, R69.reuse, R130.reuse, 0x4 ;  /* 0x0000008245107211 */ /* 0x0c0fe400078c20ff */
[----:B------:R-:W-:-:S02]  /*1890*/  LEA R14, P4, R69, R130, 0x5 ;  /* 0x00000082450e7211 */ /* 0x000fc400078828ff */
[----:B------:R-:W-:Y:S02]  /*18a0*/  MOV R5, 0x3f800000 ;  /* 0x3f80000000057802 */ /* 0x000fe40000000f00 */
[----:B------:R-:W-:Y:S02]  /*18b0*/  MOV R8, 0xff800000 ;  /* 0xff80000000087802 */ /* 0x000fe40000000f00 */
[----:B------:R-:W-:Y:S02]  /*18c0*/  MOV R6, RZ ;  /* 0x000000ff00067202 */ /* 0x000fe40000000f00 */
[----:B------:R-:W-:Y:S02]  /*18d0*/  MOV R9, 0xff800000 ;  /* 0xff80000000097802 */ /* 0x000fe40000000f00 */
[----:B------:R-:W-:Y:S02]  /*18e0*/  MOV R7, 0x3f800000 ;  /* 0x3f80000000077802 */ /* 0x000fe40000000f00 */
[----:B------:R-:W-:-:S02]  /*18f0*/  LEA.HI.X.SX32 R113, R65, R131, 0x1, P0 ;  /* 0x0000008341717211 */ /* 0x000fc400000f0eff */
[-C--:B------:R-:W-:Y:S02]  /*1900*/  LEA.HI.X.SX32 R23, R69, R131.reuse, 0x1, P5 ;  /* 0x0000008345177211 */ /* 0x080fe400028f0eff */
[-C--:B------:R-:W-:Y:S02]  /*1910*/  LEA.HI.X.SX32 R21, R3, R131.reuse, 0x1, P2 ;  /* 0x0000008303157211 */ /* 0x080fe400010f0eff */
[-C--:B------:R-:W-:Y:S02]  /*1920*/  LEA.HI.X.SX32 R19, R13, R131.reuse, 0x1, P3 ;  /* 0x000000830d137211 */ /* 0x080fe400018f0eff */
[-C--:B------:R-:W-:Y:S02]  /*1930*/  LEA.HI.X.SX32 R17, R25, R131.reuse, 0x1, P6 ;  /* 0x0000008319117211 */ /* 0x080fe400030f0eff */
[-C--:B------:R-:W-:Y:S02]  /*1940*/  LEA.HI.X.SX32 R15, R37, R131.reuse, 0x1, P4 ;  /* 0x00000083250f7211 */ /* 0x080fe400020f0eff */
[----:B------:R-:W-:-:S07]  /*1950*/  LEA.HI.X.SX32 R111, R67, R131, 0x1, P1 ;  /* 0x00000083436f7211 */ /* 0x000fce00008f0eff */
.L_x_1:
[----:B------:R-:W2:Y:S04]  /*1960*/  LDL.64 R12, [R1+0x48] ;  /* 0x00004800010c7983 */ /* 0x000ea80000100a00 */
[----:B------:R-:W3:Y:S04]  /*1970*/  LDL.64 R10, [R1+0x40] ;  /* 0x00004000010a7983 */ /* 0x000ee80000100a00 */
[----:B------:R-:W4:Y:S04]  /*1980*/  LDL.64 R218, [R1+0x30] ;  /* 0x0000300001da7983 */ /* 0x000f280000100a00 */
[----:B------:R-:W5:Y:S04]  /*1990*/  LDL.64 R214, [R1+0x20] ;  /* 0x0000200001d67983 */ /* 0x000f680000100a00 */
[----:B------:R-:W5:Y:S04]  /*19a0*/  LDL.64 R216, [R1+0x28] ;  /* 0x0000280001d87983 */ /* 0x000f680000100a00 */
[----:B------:R-:W5:Y:S04]  /*19b0*/  LDL.64 R212, [R1+0x18] ;  /* 0x0000180001d47983 */ /* 0x000f680000100a00 */
[----:B------:R-:W5:Y:S04]  /*19c0*/  LDL.64 R210, [R1+0x10] ;  /* 0x0000100001d27983 */ /* 0x000f680000100a00 */
[----:B------:R-:W5:Y:S04]  /*19d0*/  LDL.64 R208, [R1+0x8] ;  /* 0x0000080001d07983 */ /* 0x000f680000100a00 */
[----:B------:R-:W5:Y:S04]  /*19e0*/  LDL.64 R206, [R1] ;  /* 0x0000000001ce7983 */ /* 0x000f680000100a00 */
[----:B------:R-:W5:Y:S01]  /*19f0*/  LDL.64 R220, [R1+0x38] ;  /* 0x0000380001dc7983 */ /* 0x000f620000100a00 */
[----:B------:R-:W-:-:S04]  /*1a00*/  IMAD.WIDE R38, R6, 0x2, R138 ;  /* 0x0000000206267825 */ /* 0x000fc800078e028a */
[C---:B------:R-:W-:Y:S01]  /*1a10*/  IMAD.WIDE R40, R6.reuse, 0x2, R140 ;  /* 0x0000000206287825 */ /* 0x040fe200078e028c */
[----:B------:R0:W5:Y:S03]  /*1a20*/  LDG.E.U16 R53, desc[UR16][R38.64] ;  /* 0x0000001026357981 */ /* 0x000166000c1e1500 */
[C---:B------:R-:W-:Y:S01]  /*1a30*/  IMAD.WIDE R42, R6.reuse, 0x2, R170 ;  /* 0x00000002062a7825 */ /* 0x040fe200078e02aa */
[----:B------:R1:W5:Y:S03]  /*1a40*/  LDG.E.U16 R54, desc[UR16][R40.64] ;  /* 0x0000001028367981 */ /* 0x000366000c1e1500 */
[C---:B------:R-:W-:Y:S02]  /*1a50*/  IMAD.WIDE R44, R6.reuse, 0x2, R174 ;  /* 0x00000002062c7825 */ /* 0x040fe400078e02ae */
[----:B------:R-:W5:Y:S02]  /*1a60*/  LDG.E.U16 R42, desc[UR16][R42.64] ;  /* 0x000000102a2a7981 */ /* 0x000f64000c1e1500 */
[----:B0-----:R-:W-:-:S02]  /*1a70*/  IMAD.WIDE R38, R6, 0x2, R156 ;  /* 0x0000000206267825 */ /* 0x001fc400078e029c */
[----:B------:R-:W5:Y:S02]  /*1a80*/  LDG.E.U16 R44, desc[UR16][R44.64] ;  /* 0x000000102c2c7981 */ /* 0x000f64000c1e1500 */
[C---:B-1----:R-:W-:Y:S02]  /*1a90*/  IMAD.WIDE R40, R6.reuse, 0x2, R160 ;  /* 0x0000000206287825 */ /* 0x042fe400078e02a0 */
[----:B------:R-:W5:Y:S04]  /*1aa0*/  LDG.E.U16 R38, desc[UR16][R38.64] ;  /* 0x0000001026267981 */ /* 0x000f68000c1e1500 */
[----:B------:R-:W5:Y:S01]  /*1ab0*/  LDG.E.U16 R40, desc[UR16][R40.64] ;  /* 0x0000001028287981 */ /* 0x000f62000c1e1500 */
[----:B--2---:R-:W-:-:S04]  /*1ac0*/  IMAD.WIDE R12, R6, 0x2, R12 ;  /* 0x00000002060c7825 */ /* 0x004fc800078e020c */
[C---:B---3--:R-:W-:Y:S01]  /*1ad0*/  IMAD.WIDE R10, R6.reuse, 0x2, R10 ;  /* 0x00000002060a7825 */ /* 0x048fe200078e020a */
[----:B------:R0:W2:Y:S03]  /*1ae0*/  LDG.E.U16 R3, desc[UR16][R12.64] ;  /* 0x000000100c037981 */ /* 0x0000a6000c1e1500 */
[C---:B----4-:R-:W-:Y:S02]  /*1af0*/  IMAD.WIDE R26, R6.reuse, 0x2, R218 ;  /* 0x00000002061a7825 */ /* 0x050fe400078e02da */
[----:B------:R-:W3:Y:S02]  /*1b00*/  LDG.E.U16 R10, desc[UR16][R10.64] ;  /* 0x000000100a0a7981 */ /* 0x000ee4000c1e1500 */
[C---:B-----5:R-:W-:Y:S02]  /*1b10*/  IMAD.WIDE R30, R6.reuse, 0x2, R214 ;  /* 0x00000002061e7825 */ /* 0x060fe400078e02d6 */
[----:B------:R1:W4:Y:S02]  /*1b20*/  LDG.E.U16 R47, desc[UR16][R26.64] ;  /* 0x000000101a2f7981 */ /* 0x000324000c1e1500 */
[----:B------:R-:W-:-:S02]  /*1b30*/  IMAD.WIDE R28, R6, 0x2, R216 ;  /* 0x00000002061c7825 */ /* 0x000fc400078e02d8 */
[----:B------:R5:W4:Y:S02]  /*1b40*/  LDG.E.U16 R49, desc[UR16][R30.64] ;  /* 0x000000101e317981 */ /* 0x000b24000c1e1500 */
[C---:B------:R-:W-:Y:S02]  /*1b50*/  IMAD.WIDE R32, R6.reuse, 0x2, R212 ;  /* 0x0000000206207825 */ /* 0x040fe400078e02d4 */
[----:B------:R5:W3:Y:S02]  /*1b60*/  LDG.E.U16 R48, desc[UR16][R28.64] ;  /* 0x000000101c307981 */ /* 0x000ae4000c1e1500 */
[C---:B0-----:R-:W-:Y:S02]  /*1b70*/  IMAD.WIDE R12, R6.reuse, 0x2, R210 ;  /* 0x00000002060c7825 */ /* 0x041fe400078e02d2 */
[----:B------:R0:W4:Y:S02]  /*1b80*/  LDG.E.U16 R50, desc[UR16][R32.64] ;  /* 0x0000001020327981 */ /* 0x000124000c1e1500 */
[----:B------:R-:W-:-:S02]  /*1b90*/  IMAD.WIDE R34, R6, 0x2, R208 ;  /* 0x0000000206227825 */ /* 0x000fc400078e02d0 */
[----:B------:R0:W4:Y:S02]  /*1ba0*/  LDG.E.U16 R11, desc[UR16][R12.64] ;  /* 0x000000100c0b7981 */ /* 0x000124000c1e1500 */
[C---:B------:R-:W-:Y:S02]  /*1bb0*/  IMAD.WIDE R36, R6.reuse, 0x2, R206 ;  /* 0x0000000206247825 */ /* 0x040fe400078e02ce */
[----:B------:R0:W4:Y:S02]  /*1bc0*/  LDG.E.U16 R51, desc[UR16][R34.64] ;  /* 0x0000001022337981 */ /* 0x000124000c1e1500 */
[C---:B------:R-:W-:Y:S02]  /*1bd0*/  IMAD.WIDE R24, R6.reuse, 0x2, R220 ;  /* 0x0000000206187825 */ /* 0x040fe400078e02dc */
[----:B------:R0:W4:Y:S02]  /*1be0*/  LDG.E.U16 R52, desc[UR16][R36.64] ;  /* 0x0000001024347981 */ /* 0x000124000c1e1500 */
[----:B-1----:R-:W-:-:S02]  /*1bf0*/  IMAD.WIDE R26, R6, 0x2, R144 ;  /* 0x00000002061a7825 */ /* 0x002fc400078e0290 */
[----:B------:R1:W4:Y:S02]  /*1c00*/  LDG.E.U16 R46, desc[UR16][R24.64] ;  /* 0x00000010182e7981 */ /* 0x000324000c1e1500 */
[C---:B-----5:R-:W-:Y:S02]  /*1c10*/  IMAD.WIDE R30, R6.reuse, 0x2, R132 ;  /* 0x00000002061e7825 */ /* 0x060fe400078e0284 */
[----:B------:R5:W4:Y:S02]  /*1c20*/  LDG.E.U16 R56, desc[UR16][R26.64] ;  /* 0x000000101a387981 */ /* 0x000b24000c1e1500 */
[C---:B------:R-:W-:Y:S02]  /*1c30*/  IMAD.WIDE R28, R6.reuse, 0x2, R146 ;  /* 0x00000002061c7825 */ /* 0x040fe400078e0292 */
[----:B------:R5:W4:Y:S02]  /*1c40*/  LDG.E.U16 R58, desc[UR16][R30.64] ;  /* 0x000000101e3a7981 */ /* 0x000b24000c1e1500 */
[----:B0-----:R-:W-:-:S02]  /*1c50*/  IMAD.WIDE R32, R6, 0x2, R148 ;  /* 0x0000000206207825 */ /* 0x001fc400078e0294 */
[----:B------:R-:W4:Y:S02]  /*1c60*/  LDG.E.U16 R57, desc[UR16][R28.64] ;  /* 0x000000101c397981 */ /* 0x000f24000c1e1500 */
[C---:B------:R-:W-:Y:S02]  /*1c70*/  IMAD.WIDE R12, R6.reuse, 0x2, R150 ;  /* 0x00000002060c7825 */ /* 0x040fe400078e0296 */
[----:B------:R-:W4:Y:S02]  /*1c80*/  LDG.E.U16 R59, desc[UR16][R32.64] ;  /* 0x00000010203b7981 */ /* 0x000f24000c1e1500 */
[C---:B------:R-:W-:Y:S02]  /*1c90*/  IMAD.WIDE R34, R6.reuse, 0x2, R152 ;  /* 0x0000000206227825 */ /* 0x040fe400078e0298 */
[----:B------:R0:W4:Y:S02]  /*1ca0*/  LDG.E.U16 R60, desc[UR16][R12.64] ;  /* 0x000000100c3c7981 */ /* 0x000124000c1e1500 */
[----:B------:R-:W-:-:S02]  /*1cb0*/  IMAD.WIDE R36, R6, 0x2, R154 ;  /* 0x0000000206247825 */ /* 0x000fc400078e029a */
[----:B------:R0:W4:Y:S02]  /*1cc0*/  LDG.E.U16 R61, desc[UR16][R34.64] ;  /* 0x00000010223d7981 */ /* 0x000124000c1e1500 */
[C---:B-1----:R-:W-:Y:S02]  /*1cd0*/  IMAD.WIDE R24, R6.reuse, 0x2, R142 ;  /* 0x0000000206187825 */ /* 0x042fe400078e028e */
[----:B------:R1:W4:Y:S02]  /*1ce0*/  LDG.E.U16 R62, desc[UR16][R36.64] ;  /* 0x00000010243e7981 */ /* 0x000324000c1e1500 */
[C---:B-----5:R-:W-:Y:S02]  /*1cf0*/  IMAD.WIDE R26, R6.reuse, 0x2, R162 ;  /* 0x00000002061a7825 */ /* 0x060fe400078e02a2 */
[----:B------:R5:W4:Y:S02]  /*1d00*/  LDG.E.U16 R55, desc[UR16][R24.64] ;  /* 0x0000001018377981 */ /* 0x000b24000c1e1500 */
[----:B------:R-:W-:-:S02]  /*1d10*/  IMAD.WIDE R30, R6, 0x2, R166 ;  /* 0x00000002061e7825 */ /* 0x000fc400078e02a6 */
[----:B------:R-:W4:Y:S02]  /*1d20*/  LDG.E.U16 R26, desc[UR16][R26.64] ;  /* 0x000000101a1a7981 */ /* 0x000f24000c1e1500 */
[C---:B0-----:R-:W-:Y:S02]  /*1d30*/  IMAD.WIDE R12, R6.reuse, 0x2, R134 ;  /* 0x00000002060c7825 */ /* 0x041fe400078e0286 */
[----:B------:R-:W4:Y:S02]  /*1d40*/  LDG.E.U16 R30, desc[UR16][R30.64] ;  /* 0x000000101e1e7981 */ /* 0x000f24000c1e1500 */
[C---:B------:R-:W-:Y:S02]  /*1d50*/  IMAD.WIDE R28, R6.reuse, 0x2, R164 ;  /* 0x00000002061c7825 */ /* 0x040fe400078e02a4 */
[----:B------:R-:W4:Y:S02]  /*1d60*/  LDG.E.U16 R12, desc[UR16][R12.64] ;  /* 0x000000100c0c7981 */ /* 0x000f24000c1e1500 */
[----:B------:R-:W-:-:S02]  /*1d70*/  IMAD.WIDE R32, R6, 0x2, R168 ;  /* 0x0000000206207825 */ /* 0x000fc400078e02a8 */
[----:B------:R-:W4:Y:S02]  /*1d80*/  LDG.E.U16 R28, desc[UR16][R28.64] ;  /* 0x000000101c1c7981 */ /* 0x000f24000c1e1500 */
[C---:B------:R-:W-:Y:S02]  /*1d90*/  IMAD.WIDE R34, R6.reuse, 0x2, R172 ;  /* 0x0000000206227825 */ /* 0x040fe400078e02ac */
[----:B------:R-:W4:Y:S02]  /*1da0*/  LDG.E.U16 R32, desc[UR16][R32.64] ;  /* 0x0000001020207981 */ /* 0x000f24000c1e1500 */
[C---:B-1----:R-:W-:Y:S02]  /*1db0*/  IMAD.WIDE R36, R6.reuse, 0x2, R136 ;  /* 0x0000000206247825 */ /* 0x042fe400078e0288 */
[----:B------:R-:W4:Y:S02]  /*1dc0*/  LDG.E.U16 R34, desc[UR16][R34.64] ;  /* 0x0000001022227981 */ /* 0x000f24000c1e1500 */
[----:B-----5:R-:W-:-:S02]  /*1dd0*/  IMAD.WIDE R24, R6, 0x2, R158 ;  /* 0x0000000206187825 */ /* 0x020fc400078e029e */
[----:B------:R-:W5:Y:S04]  /*1de0*/  LDG.E.U16 R36, desc[UR16][R36.64] ;  /* 0x0000001024247981 */ /* 0x000f68000c1e1500 */
[----:B------:R0:W5:Y:S01]  /*1df0*/  LDG.E.U16 R39, desc[UR16][R24.64] ;  /* 0x0000001018277981 */ /* 0x000162000c1e1500 */
[----:B------:R-:W0:Y:S02]  /*1e00*/  S2R R209, SR_TID.X ;  /* 0x0000000000d17919 */ /* 0x000e240000002100 */
[----:B0-----:R-:W-:Y:S02]  /*1e10*/  SHF.R.S32.HI R25, RZ, 0x6, R209 ;  /* 0x00000006ff197819 */ /* 0x001fe400000114d1 */
[----:B------:R-:W-:Y:S02]  /*1e20*/  LOP3.LUT R24, R209, 0x3f, RZ, 0xc0, !PT ;  /* 0x0000003fd1187812 */ /* 0x000fe400078ec0ff */
[----:B------:R-:W-:-:S02]  /*1e30*/  SGXT R25, R25, 0x1 ;  /* 0x000000011919781a */ /* 0x000fc40000000200 */
[----:B------:R-:W-:-:S04]  /*1e40*/  SHF.L.U32 R24, R24, 0x1, RZ ;  /* 0x0000000118187819 */ /* 0x000fc800000006ff */
[----:B------:R-:W-:Y:S01]  /*1e50*/  LOP3.LUT R25, R24, 0x90, R25, 0x78, !PT ;  /* 0x0000009018197812 */ /* 0x000fe200078e7819 */
[----:B------:R-:W-:Y:S06]  /*1e60*/  BAR.SYNC.DEFER_BLOCKING 0x0 ;  /* 0x0000000000007b1d */ /* 0x000fec0000010000 */
[----:B------:R-:W-:Y:S04]  /*1e70*/  STS.U16 [R25+UR10+0xa00], R53 ;  /* 0x000a003519007988 */ /* 0x000fe8000800040a */
[----:B------:R-:W-:Y:S04]  /*1e80*/  STS.U16 [R25+UR10+0x1400], R38 ;  /* 0x0014002619007988 */ /* 0x000fe8000800040a */
[----:B------:R-:W-:Y:S04]  /*1e90*/  STS.U16 [R25+UR10+0x1600], R40 ;  /* 0x0016002819007988 */ /* 0x000fe8000800040a */
[----:B------:R-:W-:Y:S04]  /*1ea0*/  STS.U16 [R25+UR10+0x1c00], R42 ;  /* 0x001c002a19007988 */ /* 0x000fe8000800040a */
[----:B------:R-:W-:Y:S01]  /*1eb0*/  STS.U16 [R25+UR10+0x1e00], R44 ;  /* 0x001e002c19007988 */ /* 0x000fe2000800040a */
[----:B------:R-:W-:-:S04]  /*1ec0*/  IMAD.WIDE R210, R4, 0x2, R16 ;  /* 0x0000000204d27825 */ /* 0x000fc800078e0210 */
[----:B------:R-:W-:-:S04]  /*1ed0*/  IMAD.WIDE R212, R4, 0x2, R196 ;  /* 0x0000000204d47825 */ /* 0x000fc800078e02c4 */
[C---:B------:R-:W-:Y:S01]  /*1ee0*/  IMAD.WIDE R222, R4.reuse, 0x2, R198 ;  /* 0x0000000204de7825 */ /* 0x040fe200078e02c6 */
[----:B--2---:R0:W-:Y:S02]  /*1ef0*/  STS.U16 [R25+UR10], R3 ;  /* 0x0000000319007988 */ /* 0x0041e4000800040a */
[----:B0-----:R-:W-:Y:S02]  /*1f00*/  LOP3.LUT R3, R25, 0x20, RZ, 0x3c, !PT ;  /* 0x0000002019037812 */ /* 0x001fe400078e3cff */
[----:B---3--:R-:W-:Y:S04]  /*1f10*/  STS.U16 [R25+UR10+0x400], R48 ;  /* 0x0004003019007988 */ /* 0x008fe8000800040a */
[----:B----4-:R-:W-:Y:S04]  /*1f20*/  STS.U16 [R25+UR10+0x600], R50 ;  /* 0x0006003219007988 */ /* 0x010fe8000800040a */
        /* <DEDUP_REMOVED lines=18> */
[----:B-----5:R-:W-:Y:S04]  /*2050*/  STS.U16 [R3+UR10+0x1500], R39 ;  /* 0x0015002703007988 */ /* 0x020fe8000800040a */
[----:B------:R1:W-:Y:S04]  /*2060*/  STS.U16 [R3+UR10+0x1700], R12 ;  /* 0x0017000c03007988 */ /* 0x0003e8000800040a */
[----:B------:R-:W-:Y:S04]  /*2070*/  STS.U16 [R3+UR10+0x1900], R28 ;  /* 0x0019001c03007988 */ /* 0x000fe8000800040a */
[----:B------:R-:W-:Y:S04]  /*2080*/  STS.U16 [R3+UR10+0x1b00], R32 ;  /* 0x001b002003007988 */ /* 0x000fe8000800040a */
[----:B------:R-:W-:Y:S04]  /*2090*/  STS.U16 [R3+UR10+0x1d00], R34 ;  /* 0x001d002203007988 */ /* 0x000fe8000800040a */
[----:B------:R2:W-:Y:S01]  /*20a0*/  STS.U16 [R3+UR10+0x1f00], R36 ;  /* 0x001f002403007988 */ /* 0x0005e2000800040a */
[----:B------:R3:W-:Y:S06]  /*20b0*/  MEMBAR.ALL.CTA ;  /* 0x0000000000007992 */ /* 0x0007ec0000008000 */
[----:B---3--:R-:W3:Y:S01]  /*20c0*/  FENCE.VIEW.ASYNC.S ;  /* 0x00000000000073c6 */ /* 0x008ee20000000000 */
[C---:B0-----:R-:W-:Y:S01]  /*20d0*/  IMAD.WIDE R24, R4.reuse, 0x2, R130 ;  /* 0x0000000204187825 */ /* 0x041fe200078e0282 */
[----:B---3--:R-:W-:Y:S03]  /*20e0*/  BAR.SYNC.DEFER_BLOCKING 0x0 ;  /* 0x0000000000007b1d */ /* 0x008fe60000010000 */
[----:B------:R-:W-:-:S04]  /*20f0*/  IMAD.WIDE R26, R4, 0x2, R14 ;  /* 0x00000002041a7825 */ /* 0x000fc800078e020e */
[----:B-1----:R-:W-:Y:S01]  /*2100*/  IMAD.WIDE R12, R4, 0x2, R186 ;  /* 0x00000002040c7825 */ /* 0x002fe200078e02ba */
[----:B------:R-:W3:Y:S04]  /*2110*/  LDG.E.U16 R208, desc[UR16][R24.64] ;  /* 0x0000001018d07981 */ /* 0x000ee8000c1e1500 */
[----:B------:R2:W4:Y:S04]  /*2120*/  LDG.E.U16 R126, desc[UR16][R26.64] ;  /* 0x000000101a7e7981 */ /* 0x000528000c1e1500 */
[----:B------:R-:W5:Y:S04]  /*2130*/  LDG.E.U16 R210, desc[UR16][R210.64] ;  /* 0x00000010d2d27981 */ /* 0x000f68000c1e1500 */
[----:B------:R-:W5:Y:S04]  /*2140*/  LDG.E.U16 R212, desc[UR16][R212.64] ;  /* 0x00000010d4d47981 */ /* 0x000f68000c1e1500 */
[----:B------:R-:W5:Y:S04]  /*2150*/  LDG.E.U16 R12, desc[UR16][R12.64] ;  /* 0x000000100c0c7981 */ /* 0x000f68000c1e1500 */
[----:B------:R-:W5:Y:S01]  /*2160*/  LDG.E.U16 R10, desc[UR16][R222.64] ;  /* 0x00000010de0a7981 */ /* 0x000f62000c1e1500 */
[----:B--2---:R-:W-:Y:S01]  /*2170*/  WARPGROUP.ARRIVE ;  /* 0x00000000000079c5 */ /* 0x004fe20000000000 */
[----:B------:R-:W-:Y:S01]  /*2180*/  UMOV UR44, UR6 ;  /* 0x00000006002c7c82 */ /* 0x000fe20008000000 */
[----:B------:R-:W-:Y:S01]  /*2190*/  UMOV UR45, 0x40000040 ;  /* 0x40000040002d7882 */ /* 0x000fe20000000000 */
[----:B------:R-:W-:Y:S01]  /*21a0*/  UMOV UR46, UR8 ;  /* 0x00000008002e7c82 */ /* 0x000fe20008000000 */
[----:B------:R-:W-:-:S02]  /*21b0*/  UMOV UR47, 0x80000020 ;  /* 0x80000020002f7882 */ /* 0x000fc40000000000 */
[----:B------:R-:W-:Y:S01]  /*21c0*/  HGMMA.64x128x16.F32.BF16 R24, gdesc[UR44].tnspA, RZ, !UPT ;  /* 0x21e000002c1879f0 */ /* 0x000fe2000c7018ff */
[----:B------:R-:W-:-:S04]  /*21d0*/  IMAD.WIDE R214, R4, 0x2, R22 ;  /* 0x0000000204d67825 */ /* 0x000fc800078e0216 */
[C---:B------:R-:W-:Y:S01]  /*21e0*/  IMAD.WIDE R218, R4.reuse, 0x2, R176 ;  /* 0x0000000204da7825 */ /* 0x040fe200078e02b0 */
[----:B------:R-:W2:Y:S04]  /*21f0*/  LDG.E.U16 R207, desc[UR16][R214.64] ;  /* 0x00000010d6cf7981 */ /* 0x000ea8000c1e1500 */
[----:B------:R0:W2:Y:S02]  /*2200*/  LDG.E.U16 R11, desc[UR16][R218.64] ;  /* 0x00000010da0b7981 */ /* 0x0000a4000c1e1500 */
[----:B0-----:R-:W-:-:S05]  /*2210*/  IMAD.WIDE R218, R4, 0x2, R178 ;  /* 0x0000000204da7825 */ /* 0x001fca00078e02b2 */
[----:B------:R-:W2:Y:S01]  /*2220*/  LDG.E.U16 R3, desc[UR16][R218.64] ;  /* 0x00000010da037981 */ /* 0x000ea2000c1e1500 */
[----:B------:R-:W-:Y:S01]  /*2230*/  HGMMA.64x128x16.F32.BF16 R24, gdesc[UR12].tnspA, R24, gsb0 ;  /* 0x21e000000c1879f0 */ /* 0x000fe20008001818 */
[----:B------:R-:W-:Y:S01]  /*2240*/  IMAD.WIDE R214, R4, 0x2, R202 ;  /* 0x0000000204d67825 */ /* 0x000fe200078e02ca */
[----:B------:R-:W-:-:S03]  /*2250*/  LOP3.LUT R211, R209, 0x3f, RZ, 0xc0, !PT ;  /* 0x0000003fd1d37812 */ /* 0x000fc600078ec0ff */
[----:B------:R-:W-:Y:S01]  /*2260*/  IMAD.WIDE R216, R4, 0x2, R20 ;  /* 0x0000000204d87825 */ /* 0x000fe200078e0214 */
[----:B------:R-:W2:Y:S01]  /*2270*/  LDG.E.U16 R13, desc[UR16][R214.64] ;  /* 0x00000010d60d7981 */ /* 0x000ea2000c1e1500 */
[----:B------:R-:W-:-:S03]  /*2280*/  LOP3.LUT R229, R209, 0x40, RZ, 0xc0, !PT ;  /* 0x00000040d1e57812 */ /* 0x000fc600078ec0ff */
[----:B------:R0:W2:Y:S01]  /*2290*/  LDG.E.U16 R206, desc[UR16][R216.64] ;  /* 0x00000010d8ce7981 */ /* 0x0000a2000c1e1500 */
[----:B------:R-:W-:-:S04]  /*22a0*/  IMAD.WIDE R220, R4, 0x2, R194 ;  /* 0x0000000204dc7825 */ /* 0x000fc800078e02c2 */
[C---:B------:R-:W-:Y:S01]  /*22b0*/  IMAD.WIDE R222, R4.reuse, 0x2, R124 ;  /* 0x0000000204de7825 */ /* 0x040fe200078e027c */
[----:B------:R1:W2:Y:S03]  /*22c0*/  LDG.E.U16 R128, desc[UR16][R220.64] ;  /* 0x00000010dc807981 */ /* 0x0002a6000c1e1500 */
[----:B0-----:R-:W-:Y:S01]  /*22d0*/  IMAD.SHL.U32 R216, R211, 0x2, RZ ;  /* 0x00000002d3d87824 */ /* 0x001fe200078e00ff */
[----:B------:R0:W2:Y:S01]  /*22e0*/  LDG.E.U16 R218, desc[UR16][R222.64] ;  /* 0x00000010deda7981 */ /* 0x0000a2000c1e1500 */
[----:B------:R-:W-:-:S03]  /*22f0*/  IMAD.WIDE R224, R4, 0x2, R18 ;  /* 0x0000000204e07825 */ /* 0x000fc600078e0212 */
[----:B------:R-:W-:Y:S01]  /*2300*/  LEA R229, R229, R216, 0x6 ;  /* 0x000000d8e5e57211 */ /* 0x000fe200078e30ff */
[C---:B------:R-:W-:Y:S01]  /*2310*/  IMAD.WIDE R216, R4.reuse, 0x2, R192 ;  /* 0x0000000204d87825 */ /* 0x040fe200078e02c0 */
[----:B------:R-:W2:Y:S03]  /*2320*/  LDG.E.U16 R233, desc[UR16][R224.64] ;  /* 0x00000010e0e97981 */ /* 0x000ea6000c1e1500 */
[C---:B------:R-:W-:Y:S01]  /*2330*/  IMAD.WIDE R234, R4.reuse, 0x2, R120 ;  /* 0x0000000204ea7825 */ /* 0x040fe200078e0278 */
[----:B------:R0:W2:Y:S03]  /*2340*/  LDG.E.U16 R232, desc[UR16][R216.64] ;  /* 0x00000010d8e87981 */ /* 0x0000a6000c1e1500 */
[C---:B------:R-:W-:Y:S01]  /*2350*/  IMAD.WIDE R242, R4.reuse, 0x2, R104 ;  /* 0x0000000204f27825 */ /* 0x040fe200078e0268 */
[----:B------:R-:W2:Y:S03]  /*2360*/  LDG.E.U16 R219, desc[UR16][R234.64] ;  /* 0x00000010eadb7981 */ /* 0x000ea6000c1e1500 */
[C---:B------:R-:W-:Y:S01]  /*2370*/  IMAD.WIDE R240, R4.reuse, 0x2, R180 ;  /* 0x0000000204f07825 */ /* 0x040fe200078e02b4 */
[----:B------:R0:W2:Y:S03]  /*2380*/  LDG.E.U16 R225, desc[UR16][R242.64] ;  /* 0x00000010f2e17981 */ /* 0x0000a6000c1e1500 */
[C---:B------:R-:W-:Y:S01]  /*2390*/  IMAD.WIDE R238, R4.reuse, 0x2, R182 ;  /* 0x0000000204ee7825 */ /* 0x040fe200078e02b6 */
[----:B------:R0:W2:Y:S03]  /*23a0*/  LDG.E.U16 R224, desc[UR16][R240.64] ;  /* 0x00000010f0e07981 */ /* 0x0000a6000c1e1500 */
[C---:B------:R-:W-:Y:S01]  /*23b0*/  IMAD.WIDE R230, R4.reuse, 0x2, R122 ;  /* 0x0000000204e67825 */ /* 0x040fe200078e027a */
[----:B------:R0:W2:Y:S03]  /*23c0*/  LDG.E.U16 R235, desc[UR16][R238.64] ;  /* 0x00000010eeeb7981 */ /* 0x0000a6000c1e1500 */
[----:B------:R-:W-:-:S02]  /*23d0*/  IMAD.WIDE R226, R4, 0x2, R108 ;  /* 0x0000000204e27825 */ /* 0x000fc400078e026c */
[----:B------:R-:W2:Y:S02]  /*23e0*/  LDG.E.U16 R230, desc[UR16][R230.64] ;  /* 0x00000010e6e67981 */ /* 0x000ea4000c1e1500 */
[C---:B-1----:R-:W-:Y:S02]  /*23f0*/  IMAD.WIDE R220, R4.reuse, 0x2, R200 ;  /* 0x0000000204dc7825 */ /* 0x042fe400078e02c8 */
[----:B------:R-:W2:Y:S02]  /*2400*/  LDG.E.U16 R226, desc[UR16][R226.64] ;  /* 0x00000010e2e27981 */ /* 0x000ea4000c1e1500 */
[C---:B0-----:R-:W-:Y:S02]  /*2410*/  IMAD.WIDE R222, R4.reuse, 0x2, R106 ;  /* 0x0000000204de7825 */ /* 0x041fe400078e026a */
[----:B------:R-:W2:Y:S02]  /*2420*/  LDG.E.U16 R220, desc[UR16][R220.64] ;  /* 0x00000010dcdc7981 */ /* 0x000ea4000c1e1500 */
[----:B------:R-:W-:-:S02]  /*2430*/  IMAD.WIDE R214, R4, 0x2, R114 ;  /* 0x0000000204d67825 */ /* 0x000fc400078e0272 */
[----:B------:R-:W2:Y:S02]  /*2440*/  LDG.E.U16 R223, desc[UR16][R222.64] ;  /* 0x00000010dedf7981 */ /* 0x000ea4000c1e1500 */
[C---:B------:R-:W-:Y:S02]  /*2450*/  IMAD.WIDE R216, R4.reuse, 0x2, R184 ;  /* 0x0000000204d87825 */ /* 0x040fe400078e02b8 */
[----:B------:R-:W2:Y:S02]  /*2460*/  LDG.E.U16 R214, desc[UR16][R214.64] ;  /* 0x00000010d6d67981 */ /* 0x000ea4000c1e1500 */
[C---:B------:R-:W-:Y:S02]  /*2470*/  IMAD.WIDE R236, R4.reuse, 0x2, R204 ;  /* 0x0000000204ec7825 */ /* 0x040fe400078e02cc */
        /* <DEDUP_REMOVED lines=11> */
[----:B------:R-:W-:Y:S02]  /*2530*/  IMAD.WIDE R238, R4, 0x2, R110 ;  /* 0x0000000204ee7825 */ /* 0x000fe400078e026e */
[----:B------:R-:W2:Y:S04]  /*2540*/  LDG.E.U16 R227, desc[UR16][R240.64] ;  /* 0x00000010f0e37981 */ /* 0x000ea8000c1e1500 */
[----:B------:R0:W2:Y:S01]  /*2550*/  LDG.E.U16 R222, desc[UR16][R238.64] ;  /* 0x00000010eede7981 */ /* 0x0000a2000c1e1500 */
[----:B------:R-:W-:Y:S01]  /*2560*/  LOP3.LUT R213, R229, 0x10, RZ, 0x3c, !PT ;  /* 0x00000010e5d57812 */ /* 0x000fe200078e3cff */
[----:B------:R-:W-:-:S02]  /*2570*/  WARPGROUP.DEPBAR.LE gsb0, 0x0 ;  /* 0x00008000000079c5 */ /* 0x000fc40000010000 */
[----:B------:R-:W-:Y:S01]  /*2580*/  BAR.SYNC.DEFER_BLOCKING 0x0 ;  /* 0x0000000000007b1d */ /* 0x000fe20000010000 */
[----:B------:R-:W-:-:S05]  /*2590*/  FMUL R211, R25, UR11 ;  /* 0x0000000b19d37c20 */ /* 0x000fca0008400000 */
[----:B---3--:R1:W-:Y:S04]  /*25a0*/  STS.U16 [R229+UR10], R208 ;  /* 0x000000d0e5007988 */ /* 0x0083e8000800040a */
[----:B----4-:R3:W-:Y:S01]  /*25b0*/  STS.U16 [R229+UR10+0x800], R126 ;  /* 0x0008007ee5007988 */ /* 0x0107e2000800040a */
[----:B-1----:R-:W-:-:S03]  /*25c0*/  FMUL R208, R24, UR11 ;  /* 0x0000000b18d07c20 */ /* 0x002fc60008400000 */
[----:B-----5:R-:W-:Y:S01]  /*25d0*/  STS.U16 [R229+UR10+0x400], R210 ;  /* 0x000400d2e5007988 */ /* 0x020fe2000800040a */
[----:B---3--:R-:W-:Y:S01]  /*25e0*/  FMUL R126, R28, UR11 ;  /* 0x0000000b1c7e7c20 */ /* 0x008fe20008400000 */
[----:B------:R-:W-:Y:S02]  /*25f0*/  FMNMX R211, R208, R211, !PT ;  /* 0x000000d3d0d37209 */ /* 0x000fe40007800000 */
[----:B------:R-:W-:Y:S04]  /*2600*/  STS.U16 [R229+UR10+0xc00], R212 ;  /* 0x000c00d4e5007988 */ /* 0x000fe8000800040a */
[----:B------:R1:W-:Y:S01]  /*2610*/  STS.U16 [R213+UR10+0x480], R12 ;  /* 0x0004800cd5007988 */ /* 0x0003e2000800040a */
[----:B------:R-:W-:-:S03]  /*2620*/  FMNMX R211, R126, R211, !PT ;  /* 0x000000d37ed37209 */ /* 0x000fc60007800000 */
[----:B------:R3:W-:Y:S01]  /*2630*/  STS.U16 [R213+UR10+0xc80], R10 ;  /* 0x000c800ad5007988 */ /* 0x0007e2000800040a */
[----:B-1----:R-:W-:Y:S01]  /*2640*/  FMUL R12, R29, UR11 ;  /* 0x0000000b1d0c7c20 */ /* 0x002fe20008400000 */
[----:B---3--:R-:W-:-:S04]  /*2650*/  FMUL R10, R32, UR11 ;  /* 0x0000000b200a7c20 */ /* 0x008fc80008400000 */
[----:B------:R-:W-:-:S04]  /*2660*/  FMNMX R211, R12, R211, !PT ;  /* 0x000000d30cd37209 */ /* 0x000fc80007800000 */
[----:B------:R-:W-:Y:S01]  /*2670*/  FMNMX R211, R10, R211, !PT ;  /* 0x000000d30ad37209 */ /* 0x000fe20007800000 */
[----:B------:R-:W-:-:S05]  /*2680*/  FMUL R10, R33, UR11 ;  /* 0x0000000b210a7c20 */ /* 0x000fca0008400000 */
        /* <DEDUP_REMOVED lines=51> */
[----:B------:R-:W-:Y:S01]  /*29c0*/  FMUL R10, R85, UR11 ;  /* 0x0000000b550a7c20 */ /* 0x000fe20008400000 */
[----:B--2---:R-:W-:Y:S04]  /*29d0*/  STS.U16 [R213+UR10+0x80], R207 ;  /* 0x000080cfd5007988 */ /* 0x004fe8000800040a */
[----:B------:R-:W-:Y:S01]  /*29e0*/  FMNMX R10, R10, R211, !PT ;  /* 0x000000d30a0a7209 */ /* 0x000fe20007800000 */
[----:B------:R1:W-:Y:S01]  /*29f0*/  STS.U16 [R213+UR10+0x880], R11 ;  /* 0x0008800bd5007988 */ /* 0x0003e2000800040a */
[----:B------:R-:W-:-:S03]  /*2a00*/  FMUL R12, R27, UR11 ;  /* 0x0000000b1b0c7c20 */ /* 0x000fc60008400000 */
[----:B------:R-:W2:Y:S01]  /*2a10*/  SHFL.BFLY PT, R207, R10, 0x2, 0x1f ;  /* 0x0c401f000acf7f89 */ /* 0x000ea200000e0000 */
[----:B-1----:R-:W-:-:S05]  /*2a20*/  FMUL R11, R26, UR11 ;  /* 0x0000000b1a0b7c20 */ /* 0x002fca0008400000 */
[----:B------:R-:W-:Y:S01]  /*2a30*/  FMNMX R12, R11, R12, !PT ;  /* 0x0000000c0b0c7209 */ /* 0x000fe20007800000 */
[----:B------:R-:W-:-:S05]  /*2a40*/  FMUL R11, R30, UR11 ;  /* 0x0000000b1e0b7c20 */ /* 0x000fca0008400000 */
[----:B------:R-:W-:Y:S01]  /*2a50*/  FMNMX R12, R11, R12, !PT ;  /* 0x0000000c0b0c7209 */ /* 0x000fe20007800000 */
[----:B------:R-:W-:Y:S01]  /*2a60*/  FMUL R11, R31, UR11 ;  /* 0x0000000b1f0b7c20 */ /* 0x000fe20008400000 */
[----:B------:R-:W-:-:S04]  /*2a70*/  LOP3.LUT R209, R229, 0x20, RZ, 0x3c, !PT ;  /* 0x00000020e5d17812 */ /* 0x000fc800078e3cff */
[----:B------:R-:W-:Y:S01]  /*2a80*/  FMNMX R12, R11, R12, !PT ;  /* 0x0000000c0b0c7209 */ /* 0x000fe20007800000 */
[----:B------:R-:W-:Y:S01]  /*2a90*/  FMUL R11, R34, UR11 ;  /* 0x0000000b220b7c20 */ /* 0x000fe20008400000 */
[----:B------:R1:W-:Y:S01]  /*2aa0*/  STS.U16 [R209+UR10+0x900], R3 ;  /* 0x00090003d1007988 */ /* 0x0003e2000800040a */
[----:B--2---:R-:W-:-:S03]  /*2ab0*/  FMNMX R207, R10, R207, !PT ;  /* 0x000000cf0acf7209 */ /* 0x004fc60007800000 */
[----:B------:R-:W-:Y:S01]  /*2ac0*/  FMNMX R12, R11, R12, !PT ;  /* 0x0000000c0b0c7209 */ /* 0x000fe20007800000 */
[----:B-1----:R-:W-:Y:S01]  /*2ad0*/  FMUL R3, R35, UR11 ;  /* 0x0000000b23037c20 */ /* 0x002fe20008400000 */
[----:B------:R-:W1:Y:S04]  /*2ae0*/  SHFL.BFLY PT, R10, R207, 0x1, 0x1f ;  /* 0x0c201f00cf0a7f89 */ /* 0x000e6800000e0000 */
        /* <DEDUP_REMOVED lines=8> */
[----:B------:R-:W-:Y:S02]  /*2b70*/  FMNMX R11, R3, R12, !PT ;  /* 0x0000000c030b7209 */ /* 0x000fe40007800000 */
[----:B-1----:R-:W-:Y:S01]  /*2b80*/  FMNMX R3, R207, R10, !PT ;  /* 0x0000000acf037209 */ /* 0x002fe20007800000 */
[----:B------:R-:W-:-:S05]  /*2b90*/  FMUL R10, R46, UR11 ;  /* 0x0000000b2e0a7c20 */ /* 0x000fca0008400000 */
[----:B------:R-:W-:Y:S01]  /*2ba0*/  FMNMX R11, R10, R11, !PT ;  /* 0x0000000b0a0b7209 */ /* 0x000fe20007800000 */
[----:B------:R-:W-:Y:S01]  /*2bb0*/  FMUL R10, R47, UR11 ;  /* 0x0000000b2f0a7c20 */ /* 0x000fe20008400000 */
[----:B------:R-:W-:-:S04]  /*2bc0*/  FMNMX R3, R3, R8, !PT ;  /* 0x0000000803037209 */ /* 0x000fc80007800000 */
[----:B------:R-:W-:Y:S01]  /*2bd0*/  FMNMX R12, R10, R11, !PT ;  /* 0x0000000b0a0c7209 */ /* 0x000fe20007800000 */
[----:B------:R-:W-:Y:S01]  /*2be0*/  FMUL R11, R50, UR11 ;  /* 0x0000000b320b7c20 */ /* 0x000fe20008400000 */
[----:B------:R1:W-:Y:S01]  /*2bf0*/  STS.U16 [R209+UR10+0xd00], R13 ;  /* 0x000d000dd1007988 */ /* 0x0003e2000800040a */
[--C-:B------:R-:W-:Y:S01]  /*2c00*/  FFMA R24, R24, UR11, -R3.reuse ;  /* 0x0000000b18187c23 */ /* 0x100fe20008000803 */
[----:B------:R-:W-:-:S03]  /*2c10*/  FFMA R25, R25, UR11, -R3 ;  /* 0x0000000b19197c23 */ /* 0x000fc60008000803 */
[----:B------:R-:W-:Y:S01]  /*2c20*/  FMUL R10, R24, 1.4426950216293334961 ;  /* 0x3fb8aa3b180a7820 */ /* 0x000fe20000400000 */
[----:B-1----:R-:W-:Y:S01]  /*2c30*/  FMNMX R13, R11, R12, !PT ;  /* 0x0000000c0b0d7209 */ /* 0x002fe20007800000 */
[----:B------:R-:W-:-:S05]  /*2c40*/  FMUL R12, R51, UR11 ;  /* 0x0000000b330c7c20 */ /* 0x000fca0008400000 */
[----:B------:R-:W-:Y:S01]  /*2c50*/  FMNMX R24, R12, R13, !PT ;  /* 0x0000000d0c187209 */ /* 0x000fe20007800000 */
[----:B------:R-:W-:Y:S01]  /*2c60*/  FMUL R13, R54, UR11 ;  /* 0x0000000b360d7c20 */ /* 0x000fe20008400000 */
[----:B------:R-:W-:-:S04]  /*2c70*/  FMUL R11, R25, 1.4426950216293334961 ;  /* 0x3fb8aa3b190b7820 */ /* 0x000fc80000400000 */
        /* <DEDUP_REMOVED lines=34> */
[----:B------:R-:W-:-:S05]  /*2ea0*/  FMNMX R24, R24, R25, !PT ;  /* 0x0000001918187209 */ /* 0x000fca0007800000 */
[----:B------:R-:W1:Y:S02]  /*2eb0*/  SHFL.BFLY PT, R25, R24, 0x2, 0x1f ;  /* 0x0c401f0018197f89 */ /* 0x000e6400000e0000 */
[----:B-1----:R-:W-:-:S05]  /*2ec0*/  FMNMX R25, R24, R25, !PT ;  /* 0x0000001918197209 */ /* 0x002fca0007800000 */
[----:B------:R-:W1:Y:S01]  /*2ed0*/  SHFL.BFLY PT, R24, R25, 0x1, 0x1f ;  /* 0x0c201f0019187f89 */ /* 0x000e6200000e0000 */
[--C-:B------:R-:W-:Y:S01]  /*2ee0*/  FFMA R28, R28, UR11, -R3.reuse ;  /* 0x0000000b1c1c7c23 */ /* 0x100fe20008000803 */
[----:B------:R-:W-:-:S03]  /*2ef0*/  FFMA R84, R84, UR11, -R3 ;  /* 0x0000000b54547c23 */ /* 0x000fc60008000803 */
[----:B------:R-:W-:Y:S01]  /*2f00*/  FMUL R12, R28, 1.4426950216293334961 ;  /* 0x3fb8aa3b1c0c7820 */ /* 0x000fe20000400000 */
[----:B------:R-:W-:Y:S01]  /*2f10*/  FMUL R28, R84, 1.4426950216293334961 ;  /* 0x3fb8aa3b541c7820 */ /* 0x000fe20000400000 */
[----:B-1----:R-:W-:-:S04]  /*2f20*/  FMNMX R24, R25, R24, !PT ;  /* 0x0000001819187209 */ /* 0x002fc80007800000 */
[----:B------:R-:W-:Y:S01]  /*2f30*/  FMNMX R84, R24, R9, !PT ;  /* 0x0000000918547209 */ /* 0x000fe20007800000 */
[----:B------:R-:W-:-:S04]  /*2f40*/  FADD R24, -R3, R8 ;  /* 0x0000000803187221 */ /* 0x000fc80000000100 */
[----:B------:R-:W-:Y:S01]  /*2f50*/  FMUL R24, R24, 1.4426950216293334961 ;  /* 0x3fb8aa3b18187820 */ /* 0x000fe20000400000 */
[--C-:B------:R-:W-:Y:S01]  /*2f60*/  FFMA R26, R26, UR11, -R84.reuse ;  /* 0x0000000b1a1a7c23 */ /* 0x100fe20008000854 */
[--C-:B------:R-:W-:Y:S02]  /*2f70*/  FFMA R27, R27, UR11, -R84.reuse ;  /* 0x0000000b1b1b7c23 */ /* 0x100fe40008000854 */
[----:B0-----:R0:W1:Y:S01]  /*2f80*/  MUFU.EX2 R238, R24 ;  /* 0x0000001800ee7308 */ /* 0x0010620000000800 */
[----:B------:R-:W-:Y:S01]  /*2f90*/  FMUL R26, R26, 1.4426950216293334961 ;  /* 0x3fb8aa3b1a1a7820 */ /* 0x000fe20000400000 */
[----:B------:R-:W-:Y:S01]  /*2fa0*/  FFMA R25, R85, UR11, -R3 ;  /* 0x0000000b55197c23 */ /* 0x000fe20008000803 */
[----:B------:R-:W-:Y:S01]  /*2fb0*/  FMUL R27, R27, 1.4426950216293334961 ;  /* 0x3fb8aa3b1b1b7820 */ /* 0x000fe20000400000 */
[----:B0-----:R-:W-:-:S04]  /*2fc0*/  FFMA R24, R58, UR11, -R84 ;  /* 0x0000000b3a187c23 */ /* 0x001fc80008000854 */
[----:B------:R0:W-:Y:S01]  /*2fd0*/  MUFU.EX2 R237, R26 ;  /* 0x0000001a00ed7308 */ /* 0x0001e20000000800 */
[----:B------:R-:W-:Y:S01]  /*2fe0*/  FMUL R25, R25, 1.4426950216293334961 ;  /* 0x3fb8aa3b19197820 */ /* 0x000fe20000400000 */
[----:B------:R-:W-:Y:S01]  /*2ff0*/  FFMA R29, R29, UR11, -R3 ;  /* 0x0000000b1d1d7c23 */ /* 0x000fe20008000803 */
[----:B0-----:R-:W-:Y:S01]  /*3000*/  FMUL R26, R24, 1.4426950216293334961 ;  /* 0x3fb8aa3b181a7820 */ /* 0x001fe20000400000 */
[----:B------:R-:W-:-:S04]  /*3010*/  FFMA R24, R59, UR11, -R84 ;  /* 0x0000000b3b187c23 */ /* 0x000fc80008000854 */
[----:B------:R0:W-:Y:S01]  /*3020*/  MUFU.EX2 R240, R27 ;  /* 0x0000001b00f07308 */ /* 0x0001e20000000800 */
[----:B------:R-:W-:Y:S01]  /*3030*/  FMUL R13, R29, 1.4426950216293334961 ;  /* 0x3fb8aa3b1d0d7820 */ /* 0x000fe20000400000 */
[----:B0-----:R-:W-:Y:S01]  /*3040*/  FMUL R27, R24, 1.4426950216293334961 ;  /* 0x3fb8aa3b181b7820 */ /* 0x001fe20000400000 */
[----:B------:R-:W-:-:S05]  /*3050*/  FFMA R24, R62, UR11, -R84 ;  /* 0x0000000b3e187c23 */ /* 0x000fca0008000854 */
[----:B------:R0:W-:Y:S02]  /*3060*/  MUFU.EX2 R8, R25 ;  /* 0x0000001900087308 */ /* 0x0001e40000000800 */
[----:B0-----:R-:W-:-:S06]  /*3070*/  FFMA R25, R63, UR11, -R84 ;  /* 0x0000000b3f197c23 */ /* 0x001fcc0008000854 */
[----:B------:R0:W-:Y:S01]  /*3080*/  MUFU.EX2 R85, R28 ;  /* 0x0000001c00557308 */ /* 0x0001e20000000800 */
[----:B------:R-:W-:Y:S01]  /*3090*/  FMUL R29, R25, 1.4426950216293334961 ;  /* 0x3fb8aa3b191d7820 */ /* 0x000fe20000400000 */
[--C-:B------:R-:W-:Y:S01]  /*30a0*/  FFMA R25, R66, UR11, -R84.reuse ;  /* 0x0000000b42197c23 */ /* 0x100fe20008000854 */
[----:B0-----:R-:W-:Y:S02]  /*30b0*/  FMUL R28, R24, 1.4426950216293334961 ;  /* 0x3fb8aa3b181c7820 */ /* 0x001fe40000400000 */
[----:B------:R-:W0:Y:S03]  /*30c0*/  S2R R24, SR_TID.X ;  /* 0x0000000000187919 */ /* 0x000e260000002100 */
[----:B------:R2:W-:Y:S01]  /*30d0*/  MUFU.EX2 R59, R26 ;  /* 0x0000001a003b7308 */ /* 0x0005e20000000800 */
[--C-:B------:R-:W-:Y:S01]  /*30e0*/  FFMA R30, R30, UR11, -R84.reuse ;  /* 0x0000000b1e1e7c23 */ /* 0x100fe20008000854 */
[----:B--2---:R-:W-:Y:S01]  /*30f0*/  FMUL R26, R25, 1.4426950216293334961 ;  /* 0x3fb8aa3b191a7820 */ /* 0x004fe20000400000 */
[----:B------:R-:W-:-:S05]  /*3100*/  FFMA R25, R67, UR11, -R84 ;  /* 0x0000000b43197c23 */ /* 0x000fca0008000854 */
[----:B------:R2:W-:Y:S01]  /*3110*/  MUFU.EX2 R62, R27 ;  /* 0x0000001b003e7308 */ /* 0x0005e20000000800 */
[----:B------:R-:W-:Y:S01]  /*3120*/  FMUL R30, R30, 1.4426950216293334961 ;  /* 0x3fb8aa3b1e1e7820 */ /* 0x000fe20000400000 */
[----:B--2---:R-:W-:Y:S01]  /*3130*/  FMUL R27, R25, 1.4426950216293334961 ;  /* 0x3fb8aa3b191b7820 */ /* 0x004fe20000400000 */
[----:B------:R-:W-:-:S05]  /*3140*/  FFMA R25, R70, UR11, -R84 ;  /* 0x0000000b46197c23 */ /* 0x000fca0008000854 */
        /* <DEDUP_REMOVED lines=8> */
[----:B------:R2:W-:Y:S02]  /*31d0*/  MUFU.EX2 R66, R29 ;  /* 0x0000001d00427308 */ /* 0x0005e40000000800 */
[----:B--2---:R-:W-:Y:S01]  /*31e0*/  FMUL R29, R25, 1.4426950216293334961 ;  /* 0x3fb8aa3b191d7820 */ /* 0x004fe20000400000 */
[----:B------:R-:W-:-:S05]  /*31f0*/  FFMA R25, R75, UR11, -R84 ;  /* 0x0000000b4b197c23 */ /* 0x000fca0008000854 */
[----:B------:R2:W-:Y:S08]  /*3200*/  MUFU.EX2 R67, R26 ;  /* 0x0000001a00437308 */ /* 0x0005f00000000800 */
[----:B------:R0:W-:Y:S01]  /*3210*/  MUFU.EX2 R242, R31 ;  /* 0x0000001f00f27308 */ /* 0x0001e20000000800 */
[----:B--2---:R-:W-:Y:S01]  /*3220*/  FMUL R26, R25, 1.4426950216293334961 ;  /* 0x3fb8aa3b191a7820 */ /* 0x004fe20000400000 */
[----:B------:R-:W-:Y:S01]  /*3230*/  FFMA R25, R78, UR11, -R84 ;  /* 0x0000000b4e197c23 */ /* 0x000fe20008000854 */
[----:B0-----:R-:W-:-:S05]  /*3240*/  LOP3.LUT R31, R24, 0x3f, RZ, 0xc0, !PT ;  /* 0x0000003f181f7812 */ /* 0x001fca00078ec0ff */
[----:B------:R0:W-:Y:S01]  /*3250*/  MUFU.EX2 R70, R27 ;  /* 0x0000001b00467308 */ /* 0x0001e20000000800 */
[----:B------:R-:W-:Y:S02]  /*3260*/  LOP3.LUT R24, R24, 0x40, RZ, 0xc0, !PT ;  /* 0x0000004018187812 */ /* 0x000fe400078ec0ff */
[----:B------:R-:W-:Y:S01]  /*3270*/  SHF.L.U32 R31, R31, 0x1, RZ ;  /* 0x000000011f1f7819 */ /* 0x000fe200000006ff */
[----:B0-----:R-:W-:Y:S01]  /*3280*/  FMUL R27, R25, 1.4426950216293334961 ;  /* 0x3fb8aa3b191b7820 */ /* 0x001fe20000400000 */
[----:B------:R-:W-:-:S03]  /*3290*/  FFMA R25, R79, UR11, -R84 ;  /* 0x0000000b4f197c23 */ /* 0x000fc60008000854 */
[----:B------:R0:W-:Y:S01]  /*32a0*/  MUFU.EX2 R71, R28 ;  /* 0x0000001c00477308 */ /* 0x0001e20000000800 */
[----:B------:R-:W-:Y:S02]  /*32b0*/  LEA R24, R24, R31, 0x6 ;  /* 0x0000001f18187211 */ /* 0x000fe400078e30ff */
[----:B------:R-:W-:Y:S01]  /*32c0*/  LOP3.LUT R31, R229, 0x30, RZ, 0x3c, !PT ;  /* 0x00000030e51f7812 */ /* 0x000fe200078e3cff */
[----:B0-----:R-:W-:-:S04]  /*32d0*/  FMUL R28, R25, 1.4426950216293334961 ;  /* 0x3fb8aa3b191c7820 */ /* 0x001fc80000400000 */
[----:B------:R0:W-:Y:S01]  /*32e0*/  MUFU.EX2 R74, R30 ;  /* 0x0000001e004a7308 */ /* 0x0001e20000000800 */
[----:B------:R-:W-:Y:S01]  /*32f0*/  FFMA R25, R82, UR11, -R84 ;  /* 0x0000000b52197c23 */ /* 0x000fe20008000854 */
[----:B------:R-:W-:Y:S06]  /*3300*/  STS.U16 [R209+UR10+0x100], R206 ;  /* 0x000100ced1007988 */ /* 0x000fec000800040a */
[----:B------:R2:W-:Y:S01]  /*3310*/  MUFU.EX2 R79, R27 ;  /* 0x0000001b004f7308 */ /* 0x0005e20000000800 */
[----:B0-----:R-:W-:Y:S01]  /*3320*/  LOP3.LUT R30, R229, 0x40, RZ, 0x3c, !PT ;  /* 0x00000040e51e7812 */ /* 0x001fe200078e3cff */
[----:B------:R-:W-:Y:S06]  /*3330*/  STS.U16 [R209+UR10+0x500], R128 ;  /* 0x00050080d1007988 */ /* 0x000fec000800040a */
[----:B------:R0:W-:Y:S01]  /*3340*/  MUFU.EX2 R82, R28 ;  /* 0x0000001c00527308 */ /* 0x0001e20000000800 */
[C---:B--2---:R-:W-:Y:S01]  /*3350*/  LOP3.LUT R27, R24.reuse, 0x50, RZ, 0x3c, !PT ;  /* 0x00000050181b7812 */ /* 0x044fe200078e3cff */
[----:B------:R2:W-:Y:S04]  /*3360*/  STS.U16 [R31+UR10+0x180], R218 ;  /* 0x000180da1f007988 */ /* 0x0005e8000800040a */
[----:B------:R-:W-:Y:S01]  /*3370*/  STS.U16 [R31+UR10+0x580], R220 ;  /* 0x000580dc1f007988 */ /* 0x000fe2000800040a */
[----:B0-----:R-:W-:-:S03]  /*3380*/  LOP3.LUT R28, R24, 0x60, RZ, 0x3c, !PT ;  /* 0x00000060181c7812 */ /* 0x001fc600078e3cff */
[----:B------:R-:W-:Y:S01]  /*3390*/  STS.U16 [R31+UR10+0x980], R224 ;  /* 0x000980e01f007988 */ /* 0x000fe2000800040a */
[----:B------:R-:W-:-:S03]  /*33a0*/  LOP3.LUT R24, R24, 0x70, RZ, 0x3c, !PT ;  /* 0x0000007018187812 */ /* 0x000fc600078e3cff */
        /* <DEDUP_REMOVED lines=16> */
[----:B------:R3:W-:Y:S01]  /*34b0*/  STS.U16 [R24+UR10+0xf80], R222 ;  /* 0x000f80de18007988 */ /* 0x0007e2000800040a */
[----:B------:R4:W-:Y:S06]  /*34c0*/  MEMBAR.ALL.CTA ;  /* 0x0000000000007992 */ /* 0x0009ec0000008000 */
[----:B----4-:R-:W4:Y:S01]  /*34d0*/  FENCE.VIEW.ASYNC.S ;  /* 0x00000000000073c6 */ /* 0x010f220000000000 */
[----:B------:R-:W-:Y:S01]  /*34e0*/  FADD R9, -R84, R9 ;  /* 0x0000000954097221 */ /* 0x000fe20000000100 */
[----:B------:R5:W-:Y:S01]  /*34f0*/  MUFU.EX2 R78, R26 ;  /* 0x0000001a004e7308 */ /* 0x000be20000000800 */
[--C-:B------:R-:W-:Y:S01]  /*3500*/  FFMA R56, R56, UR11, -R3.reuse ;  /* 0x0000000b38387c23 */ /* 0x100fe20008000803 */
        /* <DEDUP_REMOVED lines=13> */
[----:B------:R1:W-:Y:S01]  /*35e0*/  MUFU.EX2 R75, R29 ;  /* 0x0000001d004b7308 */ /* 0x0003e20000000800 */
[--C-:B-----5:R-:W-:Y:S01]  /*35f0*/  FFMA R26, R86, UR11, -R84.reuse ;  /* 0x0000000b561a7c23 */ /* 0x120fe20008000854 */
[--C-:B------:R-:W-:Y:S01]  /*3600*/  FFMA R32, R32, UR11, -R3.reuse ;  /* 0x0000000b20207c23 */ /* 0x100fe20008000803 */
[--C-:B------:R-:W-:Y:S01]  /*3610*/  FFMA R33, R33, UR11, -R3.reuse ;  /* 0x0000000b21217c23 */ /* 0x100fe20008000803 */
[--C-:B------:R-:W-:Y:S01]  /*3620*/  FFMA R36, R36, UR11, -R3.reuse ;  /* 0x0000000b24247c23 */ /* 0x100fe20008000803 */
[--C-:B------:R-:W-:Y:S01]  /*3630*/  FFMA R37, R37, UR11, -R3.reuse ;  /* 0x0000000b25257c23 */ /* 0x100fe20008000803 */
[--C-:B------:R-:W-:Y:S01]  /*3640*/  FFMA R40, R40, UR11, -R3.reuse ;  /* 0x0000000b28287c23 */ /* 0x100fe20008000803 */
[--C-:B------:R-:W-:Y:S01]  /*3650*/  FFMA R41, R41, UR11, -R3.reuse ;  /* 0x0000000b29297c23 */ /* 0x100fe20008000803 */
[--C-:B------:R-:W-:Y:S01]  /*3660*/  FFMA R44, R44, UR11, -R3.reuse ;  /* 0x0000000b2c2c7c23 */ /* 0x100fe20008000803 */
[----:B-1----:R-:W-:Y:S01]  /*3670*/  FMUL R29, R25, 1.4426950216293334961 ;  /* 0x3fb8aa3b191d7820 */ /* 0x002fe20000400000 */
[--C-:B------:R-:W-:Y:S01]  /*3680*/  FFMA R45, R45, UR11, -R3.reuse ;  /* 0x0000000b2d2d7c23 */ /* 0x100fe20008000803 */
[--C-:B------:R-:W-:Y:S01]  /*3690*/  FFMA R48, R48, UR11, -R3.reuse ;  /* 0x0000000b30307c23 */ /* 0x100fe20008000803 */
[--C-:B------:R-:W-:Y:S01]  /*36a0*/  FFMA R49, R49, UR11, -R3.reuse ;  /* 0x0000000b31317c23 */ /* 0x100fe20008000803 */
[--C-:B------:R-:W-:Y:S01]  /*36b0*/  FFMA R52, R52, UR11, -R3.reuse ;  /* 0x0000000b34347c23 */ /* 0x100fe20008000803 */
[----:B------:R-:W-:Y:S01]  /*36c0*/  FFMA R53, R53, UR11, -R3 ;  /* 0x0000000b35357c23 */ /* 0x000fe20008000803 */
        /* <DEDUP_REMOVED lines=13> */
[----:B------:R-:W-:Y:S01]  /*37a0*/  FFMA R87, R87, UR11, -R84 ;  /* 0x0000000b57577c23 */ /* 0x000fe20008000854 */
[----:B--2---:R-:W-:Y:S01]  /*37b0*/  FMUL R218, R9, 1.4426950216293334961 ;  /* 0x3fb8aa3b09da7820 */ /* 0x004fe20000400000 */
[----:B------:R-:W-:Y:S01]  /*37c0*/  FMUL R56, R56, 1.4426950216293334961 ;  /* 0x3fb8aa3b38387820 */ /* 0x000fe20000400000 */
        /* <DEDUP_REMOVED lines=40> */
[----:B------:R-:W1:Y:S08]  /*3a50*/  MUFU.EX2 R218, R218 ;  /* 0x000000da00da7308 */ /* 0x000e700000000800 */
[----:B------:R-:W-:Y:S08]  /*3a60*/  MUFU.EX2 R10, R10 ;  /* 0x0000000a000a7308 */ /* 0x000ff00000000800 */
[----:B------:R-:W3:Y:S08]  /*3a70*/  MUFU.EX2 R11, R11 ;  /* 0x0000000b000b7308 */ /* 0x000ef00000000800 */
[----:B------:R-:W-:Y:S08]  /*3a80*/  MUFU.EX2 R12, R12 ;  /* 0x0000000c000c7308 */ /* 0x000ff00000000800 */
[----:B------:R-:W2:Y:S08]  /*3a90*/  MUFU.EX2 R13, R13 ;  /* 0x0000000d000d7308 */ /* 0x000eb00000000800 */
[----:B------:R-:W-:Y:S08]  /*3aa0*/  MUFU.EX2 R126, R32 ;  /* 0x00000020007e7308 */ /* 0x000ff00000000800 */
[----:B------:R-:W5:Y:S08]  /*3ab0*/  MUFU.EX2 R207, R33 ;  /* 0x0000002100cf7308 */ /* 0x000f700000000800 */
[----:B------:R-:W-:Y:S08]  /*3ac0*/  MUFU.EX2 R128, R36 ;  /* 0x0000002400807308 */ /* 0x000ff00000000800 */
[----:B------:R-:W4:Y:S08]  /*3ad0*/  MUFU.EX2 R209, R37 ;  /* 0x0000002500d17308 */ /* 0x000f300000000800 */
        /* <DEDUP_REMOVED lines=21> */
[----:B------:R-:W-:Y:S08]  /*3c30*/  MUFU.EX2 R81, R81 ;  /* 0x0000005100517308 */ /* 0x000ff00000000800 */
[----:B------:R4:W-:Y:S08]  /*3c40*/  MUFU.EX2 R241, R34 ;  /* 0x0000002200f17308 */ /* 0x0009f00000000800 */
[----:B------:R-:W4:Y:S08]  /*3c50*/  MUFU.EX2 R244, R35 ;  /* 0x0000002300f47308 */ /* 0x000f300000000800 */
        /* <DEDUP_REMOVED lines=8> */
[----:B------:R-:W-:Y:S08]  /*3ce0*/  MUFU.EX2 R251, R54 ;  /* 0x0000003600fb7308 */ /* 0x000ff00000000800 */
[----:B------:R-:W4:Y:S08]  /*3cf0*/  MUFU.EX2 R58, R55 ;  /* 0x00000037003a7308 */ /* 0x000f300000000800 */
[----:B------:R-:W-:Y:S08]  /*3d00*/  MUFU.EX2 R83, R29 ;  /* 0x0000001d00537308 */ /* 0x000ff00000000800 */
[----:B------:R4:W4:Y:S08]  /*3d10*/  MUFU.EX2 R86, R25 ;  /* 0x0000001900567308 */ /* 0x0009300000000800 */
[----:B------:R-:W-:Y:S08]  /*3d20*/  MUFU.EX2 R9, R9 ;  /* 0x0000000900097308 */ /* 0x000ff00000000800 */
[----:B0-----:R-:W0:Y:S01]  /*3d30*/  MUFU.EX2 R214, R87 ;  /* 0x0000005700d67308 */ /* 0x001e220000000800 */
[-C--:B------:R-:W-:Y:S01]  /*3d40*/  FMUL R88, R88, R238.reuse ;  /* 0x000000ee58587220 */ /* 0x080fe20000400000 */
[-C--:B------:R-:W-:Y:S01]  /*3d50*/  FMUL R89, R89, R238.reuse ;  /* 0x000000ee59597220 */ /* 0x080fe20000400000 */
[-C--:B------:R-:W-:Y:S01]  /*3d60*/  FMUL R92, R92, R238.reuse ;  /* 0x000000ee5c5c7220 */ /* 0x080fe20000400000 */
[-C--:B------:R-:W-:Y:S01]  /*3d70*/  FMUL R93, R93, R238.reuse ;  /* 0x000000ee5d5d7220 */ /* 0x080fe20000400000 */
[-C--:B------:R-:W-:Y:S01]  /*3d80*/  FMUL R96, R96, R238.reuse ;  /* 0x000000ee60607220 */ /* 0x080fe20000400000 */
[-C--:B------:R-:W-:Y:S01]  /*3d90*/  FMUL R97, R97, R238.reuse ;  /* 0x000000ee61617220 */ /* 0x080fe20000400000 */
[----:B------:R-:W-:Y:S01]  /*3da0*/  FMUL R100, R100, R238 ;  /* 0x000000ee64647220 */ /* 0x000fe20000400000 */
[-C--:B-1----:R-:W-:Y:S01]  /*3db0*/  FMUL R90, R90, R218.reuse ;  /* 0x000000da5a5a7220 */ /* 0x082fe20000400000 */
[-C--:B------:R-:W-:Y:S01]  /*3dc0*/  FMUL R91, R91, R218.reuse ;  /* 0x000000da5b5b7220 */ /* 0x080fe20000400000 */
[-C--:B------:R-:W-:Y:S01]  /*3dd0*/  FMUL R94, R94, R218.reuse ;  /* 0x000000da5e5e7220 */ /* 0x080fe20000400000 */
[-C--:B------:R-:W-:Y:S01]  /*3de0*/  FMUL R95, R95, R218.reuse ;  /* 0x000000da5f5f7220 */ /* 0x080fe20000400000 */
[-C--:B------:R-:W-:Y:S01]  /*3df0*/  FMUL R98, R98, R218.reuse ;  /* 0x000000da62627220 */ /* 0x080fe20000400000 */
[-C--:B------:R-:W-:Y:S01]  /*3e00*/  FMUL R99, R99, R218.reuse ;  /* 0x000000da63637220 */ /* 0x080fe20000400000 */
[----:B------:R-:W-:Y:S01]  /*3e10*/  FMUL R102, R102, R218 ;  /* 0x000000da66667220 */ /* 0x000fe20000400000 */
[----:B------:R-:W-:Y:S01]  /*3e20*/  FMUL R101, R101, R238 ;  /* 0x000000ee65657220 */ /* 0x000fe20000400000 */
[----:B------:R-:W-:Y:S01]  /*3e30*/  FMUL R103, R103, R218 ;  /* 0x000000da67677220 */ /* 0x000fe20000400000 */
[----:B---3--:R-:W-:-:S02]  /*3e40*/  F2FP.BF16.F32.PACK_AB R24, R11, R10 ;  /* 0x0000000a0b18723e */ /* 0x008fc400000010ff */
[----:B--2---:R-:W-:Y:S02]  /*3e50*/  F2FP.BF16.F32.PACK_AB R26, R13, R12 ;  /* 0x0000000c0d1a723e */ /* 0x004fe400000010ff */
[----:B-----5:R-:W-:Y:S02]  /*3e60*/  F2FP.BF16.F32.PACK_AB R28, R207, R126 ;  /* 0x0000007ecf1c723e */ /* 0x020fe400000010ff */
[----:B----4-:R-:W-:Y:S02]  /*3e70*/  F2FP.BF16.F32.PACK_AB R30, R209, R128 ;  /* 0x00000080d11e723e */ /* 0x010fe400000010ff */
[----:B------:R-:W-:Y:S02]  /*3e80*/  F2FP.BF16.F32.PACK_AB R32, R211, R206 ;  /* 0x000000ced320723e */ /* 0x000fe400000010ff */
[----:B------:R-:W-:Y:S02]  /*3e90*/  F2FP.BF16.F32.PACK_AB R34, R213, R208 ;  /* 0x000000d0d522723e */ /* 0x000fe400000010ff */
[----:B------:R-:W-:-:S02]  /*3ea0*/  F2FP.BF16.F32.PACK_AB R36, R215, R210 ;  /* 0x000000d2d724723e */ /* 0x000fc400000010ff */
[----:B------:R-:W-:Y:S02]  /*3eb0*/  F2FP.BF16.F32.PACK_AB R38, R217, R212 ;  /* 0x000000d4d926723e */ /* 0x000fe400000010ff */
[----:B------:R-:W-:Y:S02]  /*3ec0*/  F2FP.BF16.F32.PACK_AB R40, R57, R56 ;  /* 0x000000383928723e */ /* 0x000fe400000010ff */
[----:B------:R-:W-:Y:S02]  /*3ed0*/  F2FP.BF16.F32.PACK_AB R42, R61, R60 ;  /* 0x0000003c3d2a723e */ /* 0x000fe400000010ff */
        /* <DEDUP_REMOVED lines=21> */
[----:B0-----:R-:W-:Y:S01]  /*4030*/  F2FP.BF16.F32.PACK_AB R55, R214, R9 ;  /* 0x00000009d637723e */ /* 0x001fe200000010ff */
[----:B------:R-:W-:Y:S06]  /*4040*/  BAR.SYNC.DEFER_BLOCKING 0x0 ;  /* 0x0000000000007b1d */ /* 0x000fec0000010000 */
[----:B------:R-:W-:Y:S01]  /*4050*/  UMOV UR46, UR8 ;  /* 0x00000008002e7c82 */ /* 0x000fe20008000000 */
[----:B------:R-:W-:Y:S01]  /*4060*/  UMOV UR47, 0x40000040 ;  /* 0x40000040002f7882 */ /* 0x000fe20000000000 */
[----:B------:R-:W-:-:S06]  /*4070*/  WARPGROUP.ARRIVE ;  /* 0x00000000000079c5 */ /* 0x000fcc0000000000 */
[----:B------:R-:W-:Y:S03]  /*4080*/  HGMMA.64x32x16.F32.BF16 R88, R24, gdesc[UR44], R88 ;  /* 0x0060002c18587df0 */ /* 0x000fe60008701858 */
[----:B------:R-:W-:Y:S03]  /*4090*/  HGMMA.64x32x16.F32.BF16 R88, R28, gdesc[UR16], R88 ;  /* 0x006000101c587df0 */ /* 0x000fe60008701858 */
[----:B------:R-:W-:Y:S03]  /*40a0*/  HGMMA.64x32x16.F32.BF16 R88, R32, gdesc[UR20], R88 ;  /* 0x0060001420587df0 */ /* 0x000fe60008701858 */
[----:B------:R-:W-:Y:S01]  /*40b0*/  HGMMA.64x32x16.F32.BF16 R88, R36, gdesc[UR24], R88 ;  /* 0x0060001824587df0 */ /* 0x000fe20008701858 */
[----:B------:R-:W-:Y:S01]  /*40c0*/  FADD R11, R10, R11 ;  /* 0x0000000b0a0b7221 */ /* 0x000fe20000000000 */
[----:B------:R-:W-:-:S03]  /*40d0*/  FADD R240, R237, R240 ;  /* 0x000000f0edf07221 */ /* 0x000fc60000000000 */
[----:B------:R-:W-:Y:S01]  /*40e0*/  FADD R12, R12, R11 ;  /* 0x0000000b0c0c7221 */ /* 0x000fe20000000000 */
[----:B------:R-:W-:-:S03]  /*40f0*/  FADD R239, R239, R240 ;  /* 0x000000f0efef7221 */ /* 0x000fc60000000000 */
[----:B------:R-:W-:Y:S01]  /*4100*/  FADD R13, R13, R12 ;  /* 0x0000000c0d0d7221 */ /* 0x000fe20000000000 */
[----:B------:R-:W-:-:S03]  /*4110*/  FADD R242, R242, R239 ;  /* 0x000000eff2f27221 */ /* 0x000fc60000000000 */
[----:B------:R-:W-:Y:S01]  /*4120*/  FADD R126, R126, R13 ;  /* 0x0000000d7e7e7221 */ /* 0x000fe20000000000 */
[----:B------:R-:W-:Y:S01]  /*4130*/  FADD R241, R241, R242 ;  /* 0x000000f2f1f17221 */ /* 0x000fe20000000000 */
[----:B------:R-:W-:Y:S02]  /*4140*/  HGMMA.64x32x16.F32.BF16 R88, R40, gdesc[UR28], R88 ;  /* 0x0060001c28587df0 */ /* 0x000fe40008701858 */
[----:B------:R-:W-:Y:S01]  /*4150*/  FADD R207, R207, R126 ;  /* 0x0000007ecfcf7221 */ /* 0x000fe20000000000 */
[----:B------:R-:W-:-:S03]  /*4160*/  FADD R244, R244, R241 ;  /* 0x000000f1f4f47221 */ /* 0x000fc60000000000 */
        /* <DEDUP_REMOVED lines=36> */
[----:B------:R-:W-:Y:S01]  /*43b0*/  HGMMA.64x32x16.F32.BF16 R88, R48, gdesc[UR36], R88 ;  /* 0x0060002430587df0 */ /* 0x000fe20008701858 */
[----:B------:R-:W-:Y:S02]  /*43c0*/  FADD R74, R74, R71 ;  /* 0x000000474a4a7221 */ /* 0x000fe40000000000 */
[----:B------:R-:W-:Y:S02]  /*43d0*/  FADD R72, R72, R69 ;  /* 0x0000004548487221 */ /* 0x000fe40000000000 */
[----:B------:R-:W-:Y:S02]  /*43e0*/  FADD R75, R75, R74 ;  /* 0x0000004a4b4b7221 */ /* 0x000fe40000000000 */
[----:B------:R-:W-:Y:S02]  /*43f0*/  FADD R73, R73, R72 ;  /* 0x0000004849497221 */ /* 0x000fe40000000000 */
[----:B------:R-:W-:-:S02]  /*4400*/  FADD R78, R78, R75 ;  /* 0x0000004b4e4e7221 */ /* 0x000fc40000000000 */
[----:B------:R-:W-:Y:S02]  /*4410*/  FADD R76, R76, R73 ;  /* 0x000000494c4c7221 */ /* 0x000fe40000000000 */
        /* <DEDUP_REMOVED lines=10> */
[----:B------:R-:W-:-:S03]  /*44c0*/  FADD R9, R214, R9 ;  /* 0x00000009d6097221 */ /* 0x000fc60000000000 */
[----:B------:R-:W0:Y:S04]  /*44d0*/  SHFL.BFLY PT, R8, R85, 0x2, 0x1f ;  /* 0x0c401f0055087f89 */ /* 0x000e2800000e0000 */
[----:B------:R-:W1:Y:S01]  /*44e0*/  SHFL.BFLY PT, R10, R9, 0x2, 0x1f ;  /* 0x0c401f00090a7f89 */ /* 0x000e6200000e0000 */
[----:B------:R-:W-:Y:S01]  /*44f0*/  HGMMA.64x32x16.F32.BF16 R88, R52, gdesc[UR40], R88, gsb0 ;  /* 0x0060002834587df0 */ /* 0x000fe20008001858 */
[----:B0-----:R-:W-:Y:S01]  /*4500*/  FADD R8, R85, R8 ;  /* 0x0000000855087221 */ /* 0x001fe20000000000 */
[----:B-1----:R-:W-:-:S04]  /*4510*/  FADD R10, R9, R10 ;  /* 0x0000000a090a7221 */ /* 0x002fc80000000000 */
[----:B------:R-:W0:Y:S04]  /*4520*/  SHFL.BFLY PT, R11, R8, 0x1, 0x1f ;  /* 0x0c201f00080b7f89 */ /* 0x000e2800000e0000 */
[----:B------:R-:W1:Y:S01]  /*4530*/  SHFL.BFLY PT, R13, R10, 0x1, 0x1f ;  /* 0x0c201f000a0d7f89 */ /* 0x000e6200000e0000 */
[----:B------:R-:W-:-:S06]  /*4540*/  UIADD3 UR4, UR4, 0x80, URZ ;  /* 0x0000008004047890 */ /* 0x000fcc000fffe03f */
[----:B------:R-:W-:Y:S02]  /*4550*/  ISETP.LE.AND P0, PT, R2, UR4, PT ;  /* 0x0000000402007c0c */ /* 0x000fe4000bf03270 */
[----:B------:R-:W-:Y:S02]  /*4560*/  LEA R4, R127, R4, 0x7 ;  /* 0x000000047f047211 */ /* 0x000fe400078e38ff */
[----:B------:R-:W-:Y:S02]  /*4570*/  LEA R6, R129, R6, 0x7 ;  /* 0x0000000681067211 */ /* 0x000fe400078e38ff */
[----:B------:R-:W-:Y:S01]  /*4580*/  MOV R9, R84 ;  /* 0x0000005400097202 */ /* 0x000fe20000000f00 */
[----:B0-----:R-:W-:Y:S01]  /*4590*/  FADD R11, R8, R11 ;  /* 0x0000000b080b7221 */ /* 0x001fe20000000000 */
[----:B-1----:R-:W-:-:S03]  /*45a0*/  FADD R13, R10, R13 ;  /* 0x0000000d0a0d7221 */ /* 0x002fc60000000000 */
[----:B------:R-:W-:Y:S01]  /*45b0*/  FFMA R5, R238, R5, R11 ;  /* 0x00000005ee057223 */ /* 0x000fe2000000000b */
[----:B------:R-:W-:Y:S01]  /*45c0*/  MOV R8, R3 ;  /* 0x0000000300087202 */ /* 0x000fe20000000f00 */
[----:B------:R-:W-:Y:S01]  /*45d0*/  FFMA R7, R218, R7, R13 ;  /* 0x00000007da077223 */ /* 0x000fe2000000000d */
[----:B------:R-:W-:Y:S02]  /*45e0*/  WARPGROUP.DEPBAR.LE gsb0, 0x0 ;  /* 0x00008000000079c5 */ /* 0x000fe40000010000 */
[----:B------:R-:W-:Y:S05]  /*45f0*/  @!P0 BRA `(.L_x_1) ;  /* 0xffffffd000d88947 */ /* 0x000fea000383ffff */
.L_x_0:
[----:B------:R-:W0:Y:S01]  /*4600*/  S2R R49, SR_TID.X ;  /* 0x0000000000317919 */ /* 0x000e220000002100 */
[----:B------:R-:W-:Y:S02]  /*4610*/  IMAD.MOV.U32 R25, RZ, RZ, R7 ;  /* 0x000000ffff197224 */ /* 0x000fe400078e0007 */
[----:B------:R-:W-:Y:S01]  /*4620*/  FMUL R2, R103, 0.25 ;  /* 0x3e80000067027820 */ /* 0x000fe20000400000 */
[----:B------:R-:W-:Y:S01]  /*4630*/  FMUL R7, R102, 0.25 ;  /* 0x3e80000066077820 */ /* 0x000fe20000400000 */
[----:B------:R-:W-:Y:S01]  /*4640*/  MOV R27, R5 ;  /* 0x00000005001b7202 */ /* 0x000fe20000000f00 */
[----:B------:R-:W-:Y:S01]  /*4650*/  FMUL R5, R100, 0.25 ;  /* 0x3e80000064057820 */ /* 0x000fe20000400000 */
[----:B------:R-:W-:Y:S01]  /*4660*/  FSETP.GT.AND P1, PT, |R25|, 8.50705917302346158658e+37, PT ;  /* 0x7e8000001900780b */ /* 0x000fe20003f24200 */
[----:B------:R-:W-:Y:S01]  /*4670*/  FMUL R9, R94, 0.25 ;  /* 0x3e8000005e097820 */ /* 0x000fe20000400000 */
[----:B------:R-:W-:Y:S01]  /*4680*/  FSETP.GT.AND P2, PT, |R27|, 8.50705917302346158658e+37, PT ;  /* 0x7e8000001b00780b */ /* 0x000fe20003f44200 */
[----:B------:R-:W-:Y:S01]  /*4690*/  BAR.SYNC.DEFER_BLOCKING 0x0 ;  /* 0x0000000000007b1d */ /* 0x000fe20000010000 */
[----:B------:R-:W-:Y:S01]  /*46a0*/  FSEL R103, R2, R103, P1 ;  /* 0x0000006702677208 */ /* 0x000fe20000800000 */
[----:B------:R-:W-:Y:S01]  /*46b0*/  FMUL R2, R99, 0.25 ;  /* 0x3e80000063027820 */ /* 0x000fe20000400000 */
        /* <DEDUP_REMOVED lines=15> */
[----:B------:R-:W2:Y:S01]  /*47b0*/  LDC R44, c[0x0][0x278] ;  /* 0x00009e00ff2c7b82 */ /* 0x000ea20000000800 */
[----:B------:R-:W-:Y:S01]  /*47c0*/  FSEL R10, R2, R101, P2 ;  /* 0x00000065020a7208 */ /* 0x000fe20001000000 */
[----:B------:R-:W-:Y:S01]  /*47d0*/  FMUL R2, R93, 0.25 ;  /* 0x3e8000005d027820 */ /* 0x000fe20000400000 */
[----:B------:R-:W-:Y:S01]  /*47e0*/  FSEL R96, R7, R96, P2 ;  /* 0x0000006007607208 */ /* 0x000fe20001000000 */
[----:B------:R-:W-:Y:S01]  /*47f0*/  ULDC.64 UR6, c[0x0][0x270] ;  /* 0x00009c0000067ab9 */ /* 0x000fe20000000a00 */
[C---:B0-----:R-:W-:Y:S01]  /*4800*/  LOP3.LUT R4, R49.reuse, 0x40, RZ, 0xc0, !PT ;  /* 0x0000004031047812 */ /* 0x041fe200078ec0ff */
[----:B------:R-:W-:Y:S01]  /*4810*/  UIMAD UR6, UR5, UR6, URZ ;  /* 0x00000006050672a4 */ /* 0x000fe2000f8e023f */
[----:B------:R-:W-:Y:S01]  /*4820*/  LOP3.LUT R6, R49, 0x7, RZ, 0xc0, !PT ;  /* 0x0000000731067812 */ /* 0x000fe200078ec0ff */
[----:B------:R-:W0:Y:S01]  /*4830*/  LDC.64 R38, c[0x0][0x228] ;  /* 0x00008a00ff267b82 */ /* 0x000e220000000a00 */
[----:B------:R-:W-:Y:S01]  /*4840*/  ISETP.NE.U32.AND P0, PT, R4, RZ, PT ;  /* 0x000000ff0400720c */ /* 0x000fe20003f05070 */
[----:B------:R-:W-:Y:S01]  /*4850*/  FMUL R4, R95, 0.25 ;  /* 0x3e8000005f047820 */ /* 0x000fe20000400000 */
[----:B------:R-:W-:Y:S01]  /*4860*/  LEA R7, R6, UR10, 0x4 ;  /* 0x0000000a06077c11 */ /* 0x000fe2000f8e20ff */
[----:B------:R-:W-:Y:S01]  /*4870*/  USHF.L.U32 UR4, UR6, 0x1, URZ ;  /* 0x0000000106047899 */ /* 0x000fe2000800063f */
[----:B------:R-:W-:-:S02]  /*4880*/  FSEL R18, R2, R93, P2 ;  /* 0x0000005d02127208 */ /* 0x000fc40001000000 */
[----:B------:R-:W-:Y:S01]  /*4890*/  FSEL R95, R4, R95, P1 ;  /* 0x0000005f045f7208 */ /* 0x000fe20000800000 */
[----:B------:R-:W-:Y:S01]  /*48a0*/  FMUL R4, R97, 0.25 ;  /* 0x3e80000061047820 */ /* 0x000fe20000400000 */
[C---:B------:R-:W-:Y:S01]  /*48b0*/  SHF.L.U32 R2, R49.reuse, 0x3, RZ ;  /* 0x0000000331027819 */ /* 0x040fe200000006ff */
[----:B------:R-:W-:Y:S01]  /*48c0*/  IMAD R6, R6, -0x8, R7 ;  /* 0xfffffff806067824 */ /* 0x000fe200078e0207 */
[----:B-1----:R-:W-:Y:S02]  /*48d0*/  LOP3.LUT R8, R49, 0x8, RZ, 0xc0, !PT ;  /* 0x0000000831087812 */ /* 0x002fe400078ec0ff */
[----:B------:R-:W-:Y:S01]  /*48e0*/  FSEL R16, R4, R97, P2 ;  /* 0x0000006104107208 */ /* 0x000fe20001000000 */
[----:B------:R-:W-:Y:S01]  /*48f0*/  FMUL R4, R89, 0.25 ;  /* 0x3e80000059047820 */ /* 0x000fe20000400000 */
[----:B------:R-:W-:Y:S02]  /*4900*/  LOP3.LUT R2, R2, 0x380, RZ, 0xc0, !PT ;  /* 0x0000038002027812 */ /* 0x000fe400078ec0ff */
[----:B------:R-:W-:-:S02]  /*4910*/  LEA R7, R8, R7, 0x7 ;  /* 0x0000000708077211 */ /* 0x000fc400078e38ff */
[----:B------:R-:W-:Y:S02]  /*4920*/  FSEL R24, R4, R89, P2 ;  /* 0x0000005904187208 */ /* 0x000fe40001000000 */
[----:B------:R-:W-:Y:S02]  /*4930*/  SHF.L.U32 R4, R49, 0x2, RZ ;  /* 0x0000000231047819 */ /* 0x000fe400000006ff */
[----:B------:R-:W-:Y:S01]  /*4940*/  IADD3 R30, R2, R7, RZ ;  /* 0x00000007021e7210 */ /* 0x000fe20007ffe0ff */
[----:B------:R-:W-:Y:S01]  /*4950*/  FMUL R2, R27, 8388608 ;  /* 0x4b0000001b027820 */ /* 0x000fe20000400000 */
[----:B------:R-:W-:Y:S01]  /*4960*/  LOP3.LUT R5, R4, 0xc0, RZ, 0xc0, !PT ;  /* 0x000000c004057812 */ /* 0x000fe200078ec0ff */
[----:B------:R-:W-:Y:S01]  /*4970*/  FMUL R4, R25, 8388608 ;  /* 0x4b00000019047820 */ /* 0x000fe20000400000 */
[----:B------:R-:W-:Y:S02]  /*4980*/  FSETP.GEU.AND P3, PT, R27, 1.175494350822287508e-38, PT ;  /* 0x008000001b00780b */ /* 0x000fe40003f6e000 */
[----:B------:R-:W-:-:S02]  /*4990*/  FSETP.GEU.AND P4, PT, R25, 1.175494350822287508e-38, PT ;  /* 0x008000001900780b */ /* 0x000fc40003f8e000 */
[----:B------:R-:W-:Y:S02]  /*49a0*/  FSEL R32, R2, R27, !P3 ;  /* 0x0000001b02207208 */ /* 0x000fe40005800000 */
[----:B------:R-:W-:Y:S02]  /*49b0*/  FSEL R34, R4, R25, !P4 ;  /* 0x0000001904227208 */ /* 0x000fe40006000000 */
[----:B------:R-:W-:Y:S02]  /*49c0*/  IADD3 R4, R32, -0x3f3504f3, RZ ;  /* 0xc0cafb0d20047810 */ /* 0x000fe40007ffe0ff */
[----:B------:R-:W-:Y:S01]  /*49d0*/  IADD3 R17, R5, R6, RZ ;  /* 0x0000000605117210 */ /* 0x000fe20007ffe0ff */
[----:B------:R-:W-:Y:S01]  /*49e0*/  VIADD R5, R34, 0xc0cafb0d ;  /* 0xc0cafb0d22057836 */ /* 0x000fe20000000000 */
[----:B------:R-:W-:Y:S02]  /*49f0*/  LOP3.LUT R4, R4, 0xff800000, RZ, 0xc0, !PT ;  /* 0xff80000004047812 */ /* 0x000fe400078ec0ff */
[C---:B------:R-:W-:Y:S01]  /*4a00*/  FSETP.GEU.AND P5, PT, |R25|.reuse, 1.175494350822287508e-38, PT ;  /* 0x008000001900780b */ /* 0x040fe20003fae200 */
[----:B------:R-:W-:Y:S01]  /*4a10*/  @P1 FMUL R25, R25, 0.25 ;  /* 0x3e80000019191820 */ /* 0x000fe20000400000 */
[----:B------:R-:W-:-:S02]  /*4a20*/  LOP3.LUT R7, R5, 0xff800000, RZ, 0xc0, !PT ;  /* 0xff80000005077812 */ /* 0x000fc400078ec0ff */
[-C--:B------:R-:W-:Y:S02]  /*4a30*/  I2FP.F32.S32 R5, R4.reuse ;  /* 0x0000000400057245 */ /* 0x080fe40000201400 */
[----:B------:R-:W-:Y:S02]  /*4a40*/  IADD3 R4, R32, -R4, RZ ;  /* 0x8000000420047210 */ /* 0x000fe40007ffe0ff */
[----:B------:R-:W-:Y:S02]  /*4a50*/  FSEL R15, R9, R94, P1 ;  /* 0x0000005e090f7208 */ /* 0x000fe40000800000 */
[----:B------:R-:W-:Y:S01]  /*4a60*/  FSEL R2, RZ, -23, P3 ;  /* 0xc1b80000ff027808 */ /* 0x000fe20001800000 */
[----:B------:R-:W-:Y:S01]  /*4a70*/  FADD R4, R4, -1 ;  /* 0xbf80000004047421 */ /* 0x000fe20000000000 */
[C---:B------:R-:W-:Y:S01]  /*4a80*/  FSETP.GEU.AND P1, PT, |R27|.reuse, 1.175494350822287508e-38, PT ;  /* 0x008000001b00780b */ /* 0x040fe20003f2e200 */
[----:B------:R-:W-:Y:S01]  /*4a90*/  @P2 FMUL R27, R27, 0.25 ;  /* 0x3e8000001b1b2820 */ /* 0x000fe20000400000 */
[----:B------:R-:W-:Y:S01]  /*4aa0*/  MOV R28, 0x3dc6b27f ;  /* 0x3dc6b27f001c7802 */ /* 0x000fe20000000f00 */
[----:B------:R-:W-:Y:S01]  /*4ab0*/  FFMA.FTZ R2, R5, 1.1920928955078125e-07, R2 ;  /* 0x3400000005027823 */ /* 0x000fe20000010002 */
[----:B------:R-:W-:Y:S01]  /*4ac0*/  FSEL R6, RZ, -23, P4 ;  /* 0xc1b80000ff067808 */ /* 0x000fe20002000000 */
[----:B------:R-:W-:Y:S01]  /*4ad0*/  @!P5 FMUL R25, R25, 16777216 ;  /* 0x4b8000001919d820 */ /* 0x000fe20000400000 */
[----:B------:R-:W-:Y:S01]  /*4ae0*/  I2FP.F32.S32 R9, R7 ;  /* 0x0000000700097245 */ /* 0x000fe20000201400 */
[----:B------:R-:W-:Y:S01]  /*4af0*/  FFMA.FTZ R5, R4, R28, -0.16845393180847167969 ;  /* 0xbe2c7f3004057423 */ /* 0x000fe2000001001c */
[----:B------:R-:W-:Y:S01]  /*4b00*/  LEA.HI R48, R8, R17, RZ, 0x1f ;  /* 0x0000001108307211 */ /* 0x000fe200078ff8ff */
[----:B------:R-:W-:Y:S01]  /*4b10*/  @!P5 FMUL R13, R13, 16777216 ;  /* 0x4b8000000d0dd820 */ /* 0x000fe20000400000 */
[----:B------:R-:W1:Y:S01]  /*4b20*/  MUFU.RCP R8, R25 ;  /* 0x0000001900087308 */ /* 0x000e620000001000 */
[C---:B------:R-:W-:Y:S01]  /*4b30*/  FFMA.FTZ R5, R4.reuse, R5, 0.1716887056827545166 ;  /* 0x3e2fcf2a04057423 */ /* 0x040fe20000010005 */
[----:B------:R-:W-:Y:S01]  /*4b40*/  FFMA.FTZ R6, R9, 1.1920928955078125e-07, R6 ;  /* 0x3400000009067823 */ /* 0x000fe20000010006 */
[----:B------:R-:W-:Y:S01]  /*4b50*/  @!P1 FMUL R27, R27, 16777216 ;  /* 0x4b8000001b1b9820 */ /* 0x000fe20000400000 */
[----:B------:R-:W-:Y:S01]  /*4b60*/  @!P5 FMUL R15, R15, 16777216 ;  /* 0x4b8000000f0fd820 */ /* 0x000fe20000400000 */
[----:B------:R-:W-:Y:S01]  /*4b70*/  FFMA.FTZ R5, R4, R5, -0.17900948226451873779 ;  /* 0xbe374e4304057423 */ /* 0x000fe20000010005 */
[----:B------:R-:W-:Y:S01]  /*4b80*/  @!P5 FMUL R19, R19, 16777216 ;  /* 0x4b8000001313d820 */ /* 0x000fe20000400000 */
[----:B------:R-:W-:Y:S01]  /*4b90*/  @!P1 FMUL R10, R10, 16777216 ;  /* 0x4b8000000a0a9820 */ /* 0x000fe20000400000 */
[----:B------:R-:W3:Y:S01]  /*4ba0*/  MUFU.RCP R9, R27 ;  /* 0x0000001b00097308 */ /* 0x000ee20000001000 */
[----:B------:R-:W-:Y:S01]  /*4bb0*/  FFMA.FTZ R5, R4, R5, 0.20512372255325317383 ;  /* 0x3e520bf404057423 */ /* 0x000fe20000010005 */
[----:B------:R-:W-:Y:S01]  /*4bc0*/  @!P1 FMUL R100, R100, 16777216 ;  /* 0x4b80000064649820 */ /* 0x000fe20000400000 */
[----:B------:R-:W-:Y:S01]  /*4bd0*/  @!P1 FMUL R16, R16, 16777216 ;  /* 0x4b80000010109820 */ /* 0x000fe20000400000 */
[----:B------:R-:W-:Y:S01]  /*4be0*/  @!P1 FMUL R96, R96, 16777216 ;  /* 0x4b80000060609820 */ /* 0x000fe20000400000 */
[----:B------:R-:W-:Y:S01]  /*4bf0*/  FFMA.FTZ R5, R4, R5, -0.24046532809734344482 ;  /* 0xbe763c8b04057423 */ /* 0x000fe20000010005 */
[----:B------:R-:W-:Y:S01]  /*4c00*/  @!P1 FMUL R18, R18, 16777216 ;  /* 0x4b80000012129820 */ /* 0x000fe20000400000 */
[----:B------:R-:W-:Y:S01]  /*4c10*/  @!P1 FMUL R92, R92, 16777216 ;  /* 0x4b8000005c5c9820 */ /* 0x000fe20000400000 */
[----:B------:R-:W-:Y:S01]  /*4c20*/  @!P1 FMUL R88, R88, 16777216 ;  /* 0x4b80000058589820 */ /* 0x000fe20000400000 */
[----:B------:R-:W-:Y:S01]  /*4c30*/  FFMA.FTZ R5, R4, R5, 0.28857114911079406738 ;  /* 0x3e93bf9904057423 */ /* 0x000fe20000010005 */
[----:B------:R-:W-:Y:S01]  /*4c40*/  @!P5 FMUL R95, R95, 16777216 ;  /* 0x4b8000005f5fd820 */ /* 0x000fe20000400000 */
[----:B------:R-:W-:Y:S01]  /*4c50*/  @!P5 FMUL R91, R91, 16777216 ;  /* 0x4b8000005b5bd820 */ /* 0x000fe20000400000 */
[----:B------:R-:W-:Y:S01]  /*4c60*/  @!P1 FMUL R24, R24, 16777216 ;  /* 0x4b80000018189820 */ /* 0x000fe20000400000 */
[----:B------:R-:W-:Y:S01]  /*4c70*/  FFMA.FTZ R5, R4, R5, -0.36067417263984680176 ;  /* 0xbeb8aa4904057423 */ /* 0x000fe20000010005 */
[C---:B-1----:R-:W-:Y:S01]  /*4c80*/  FMUL R14, R8.reuse, R13 ;  /* 0x0000000d080e7220 */ /* 0x042fe20000400000 */
[C---:B------:R-:W-:Y:S01]  /*4c90*/  FMUL R17, R8.reuse, R15 ;  /* 0x0000000f08117220 */ /* 0x040fe20000400000 */
[----:B------:R-:W-:Y:S01]  /*4ca0*/  FMUL R22, R8, R19 ;  /* 0x0000001308167220 */ /* 0x000fe20000400000 */
[----:B------:R-:W-:Y:S01]  /*4cb0*/  FFMA.FTZ R5, R4, R5, 0.48089820146560668945 ;  /* 0x3ef6384a04057423 */ /* 0x000fe20000010005 */
[C---:B---3--:R-:W-:Y:S01]  /*4cc0*/  FMUL R10, R9.reuse, R10 ;  /* 0x0000000a090a7220 */ /* 0x048fe20000400000 */
[C---:B------:R-:W-:Y:S01]  /*4cd0*/  FMUL R100, R9.reuse, R100 ;  /* 0x0000006409647220 */ /* 0x040fe20000400000 */
[C---:B------:R-:W-:Y:S01]  /*4ce0*/  FMUL R13, R9.reuse, R16 ;  /* 0x00000010090d7220 */ /* 0x040fe20000400000 */
[C---:B------:R-:W-:Y:S01]  /*4cf0*/  FMUL R15, R9.reuse, R96 ;  /* 0x00000060090f7220 */ /* 0x040fe20000400000 */
[C---:B------:R-:W-:Y:S01]  /*4d00*/  FMUL R18, R9.reuse, R18 ;  /* 0x0000001209127220 */ /* 0x040fe20000400000 */
[C---:B------:R-:W-:Y:S01]  /*4d10*/  FMUL R92, R9.reuse, R92 ;  /* 0x0000005c095c7220 */ /* 0x040fe20000400000 */
[C---:B------:R-:W-:Y:S01]  /*4d20*/  FMUL R19, R9.reuse, R88 ;  /* 0x0000005809137220 */ /* 0x040fe20000400000 */
[C---:B------:R-:W-:Y:S01]  /*4d30*/  FMUL R95, R8.reuse, R95 ;  /* 0x0000005f085f7220 */ /* 0x040fe20000400000 */
[----:B------:R-:W-:Y:S01]  /*4d40*/  FMUL R20, R8, R91 ;  /* 0x0000005b08147220 */ /* 0x000fe20000400000 */
[----:B------:R-:W-:Y:S01]  /*4d50*/  FMUL R9, R9, R24 ;  /* 0x0000001809097220 */ /* 0x000fe20000400000 */
[----:B------:R-:W-:Y:S01]  /*4d60*/  FFMA.FTZ R5, R4, R5, -0.72134751081466674805 ;  /* 0xbf38aa3b04057423 */ /* 0x000fe20000010005 */
[----:B------:R-:W-:Y:S01]  /*4d70*/  F2FP.BF16.F32.PACK_AB R92, R92, R19 ;  /* 0x000000135c5c723e */ /* 0x000fe200000010ff */
[----:B------:R-:W-:Y:S01]  /*4d80*/  @!P5 FMUL R103, R103, 16777216 ;  /* 0x4b8000006767d820 */ /* 0x000fe20000400000 */
[----:B------:R-:W-:Y:S01]  /*4d90*/  F2FP.BF16.F32.PACK_AB R94, R17, R22 ;  /* 0x00000016115e723e */ /* 0x000fe200000010ff */
[----:B------:R-:W-:Y:S01]  /*4da0*/  FMUL R5, R4, R5 ;  /* 0x0000000504057220 */ /* 0x000fe20000400000 */
[----:B------:R-:W-:Y:S01]  /*4db0*/  F2FP.BF16.F32.PACK_AB R93, R18, R9 ;  /* 0x00000009125d723e */ /* 0x000fe200000010ff */
[----:B------:R-:W-:Y:S01]  /*4dc0*/  @!P5 FMUL R11, R11, 16777216 ;  /* 0x4b8000000b0bd820 */ /* 0x000fe20000400000 */
[----:B------:R-:W-:Y:S01]  /*4dd0*/  F2FP.BF16.F32.PACK_AB R95, R95, R20 ;  /* 0x000000145f5f723e */ /* 0x000fe200000010ff */
[----:B------:R-:W-:Y:S01]  /*4de0*/  FMUL R5, R4, R5 ;  /* 0x0000000504057220 */ /* 0x000fe20000400000 */
[----:B------:R-:W-:Y:S01]  /*4df0*/  ISETP.GE.U32.AND P1, PT, R32, 0x7f800000, PT ;  /* 0x7f8000002000780c */ /* 0x000fe20003f26070 */
[----:B------:R-:W-:Y:S01]  /*4e00*/  @!P5 FMUL R99, R99, 16777216 ;  /* 0x4b8000006363d820 */ /* 0x000fe20000400000 */
[----:B------:R-:W-:Y:S01]  /*4e10*/  SHF.R.U32.HI R21, RZ, 0x6, R49 ;  /* 0x00000006ff157819 */ /* 0x000fe20000011631 */
[----:B------:R-:W-:Y:S01]  /*4e20*/  STSM.16.M88.4 [R30], R92 ;  /* 0x0000005c1e007844 */ /* 0x000fe20000000200 */
[----:B------:R-:W-:Y:S01]  /*4e30*/  IADD3 R7, R34, -R7, RZ ;  /* 0x8000000722077210 */ /* 0x000fe20007ffe0ff */
[----:B------:R-:W-:Y:S01]  /*4e40*/  FFMA.FTZ R5, R4, 1.4426950216293334961, R5 ;  /* 0x3fb8aa3b04057823 */ /* 0x000fe20000010005 */
[----:B------:R-:W-:Y:S01]  /*4e50*/  SGXT.U32 R21, R21, 0x1 ;  /* 0x000000011515781a */ /* 0x000fe20000000000 */
[C---:B------:R-:W-:Y:S01]  /*4e60*/  FMUL R103, R8.reuse, R103 ;  /* 0x0000006708677220 */ /* 0x040fe20000400000 */
[----:B------:R-:W-:Y:S01]  /*4e70*/  FMUL R11, R8, R11 ;  /* 0x0000000b080b7220 */ /* 0x000fe20000400000 */
[----:B------:R-:W-:Y:S01]  /*4e80*/  FADD R2, R2, R5 ;  /* 0x0000000502027221 */ /* 0x000fe20000000000 */
[----:B------:R-:W-:Y:S01]  /*4e90*/  FADD R7, R7, -1 ;  /* 0xbf80000007077421 */ /* 0x000fe20000000000 */
[----:B--2---:R-:W-:-:S02]  /*4ea0*/  IMAD R21, R21, R44, RZ ;  /* 0x0000002c15157224 */ /* 0x004fc400078e02ff */
[----:B------:R-:W-:Y:S01]  /*4eb0*/  FMUL R12, R8, R99 ;  /* 0x00000063080c7220 */ /* 0x000fe20000400000 */
[----:B------:R-:W-:Y:S01]  /*4ec0*/  @P1 MOV R5, 0x7f800000 ;  /* 0x7f80000000051802 */ /* 0x000fe20000000f00 */
[----:B------:R-:W-:Y:S01]  /*4ed0*/  FFMA.FTZ R8, R7, R28, -0.16845393180847167969 ;  /* 0xbe2c7f3007087423 */ /* 0x000fe2000001001c */
[----:B------:R-:W-:Y:S01]  /*4ee0*/  FSETP.NEU.AND P2, PT, R32, RZ, PT ;  /* 0x000000ff2000720b */ /* 0x000fe20003f4d000 */
[----:B------:R-:W-:Y:S01]  /*4ef0*/  IMAD R4, R0, UR7, RZ ;  /* 0x0000000700047c24 */ /* 0x000fe2000f8e02ff */
[----:B------:R-:W-:Y:S01]  /*4f00*/  LEA R23, R44, R21, 0x1 ;  /* 0x000000152c177211 */ /* 0x000fe200078e08ff */
[----:B------:R-:W-:Y:S01]  /*4f10*/  @P1 FFMA.FTZ R2, R32, R5, +INF ;  /* 0x7f80000020021423 */ /* 0x000fe20000010005 */
[----:B------:R-:W-:Y:S01]  /*4f20*/  LOP3.LUT R32, R49, 0x7f, RZ, 0xc0, !PT ;  /* 0x0000007f31207812 */ /* 0x000fe200078ec0ff */
[C---:B------:R-:W-:Y:S01]  /*4f30*/  FFMA.FTZ R8, R7.reuse, R8, 0.1716887056827545166 ;  /* 0x3e2fcf2a07087423 */ /* 0x040fe20000010008 */
[----:B------:R-:W-:Y:S01]  /*4f40*/  LEA R25, R44, R23, 0x1 ;  /* 0x000000172c197211 */ /* 0x000fe200078e08ff */
[----:B------:R-:W-:Y:S01]  /*4f50*/  IMAD.SHL.U32 R5, R4, 0x2, RZ ;  /* 0x0000000204057824 */ /* 0x000fe200078e00ff */
[----:B------:R-:W-:Y:S01]  /*4f60*/  LEA R32, R32, UR10, 0x4 ;  /* 0x0000000a20207c11 */ /* 0x000fe2000f8e20ff */
[----:B------:R-:W-:Y:S01]  /*4f70*/  BAR.SYNC.DEFER_BLOCKING 0x0 ;  /* 0x0000000000007b1d */ /* 0x000fe20000010000 */
[C---:B------:R-:W-:Y:S01]  /*4f80*/  FFMA.FTZ R8, R7.reuse, R8, -0.17900948226451873779 ;  /* 0xbe374e4307087423 */ /* 0x040fe20000010008 */
[----:B------:R-:W-:Y:S01]  /*4f90*/  LEA R26, R44, R25, 0x1 ;  /* 0x000000192c1a7211 */ /* 0x000fe200078e08ff */
[----:B------:R-:W-:Y:S01]  /*4fa0*/  UIMAD.WIDE UR6, UR6, 0x2, URZ ;  /* 0x00000002060678a5 */ /* 0x000fe2000f8e023f */
[----:B------:R-:W-:Y:S01]  /*4fb0*/  F2FP.BF16.F32.PACK_AB R100, R100, R15 ;  /* 0x0000000f6464723e */ /* 0x000fe200000010ff */
[----:B------:R-:W-:Y:S01]  /*4fc0*/  FFMA.FTZ R8, R7, R8, 0.20512372255325317383 ;  /* 0x3e520bf407087423 */ /* 0x000fe20000010008 */
[----:B------:R-:W-:Y:S01]  /*4fd0*/  LEA R24, R44, R26, 0x1 ;  /* 0x0000001a2c187211 */ /* 0x000fe200078e08ff */
[----:B------:R-:W-:Y:S01]  /*4fe0*/  IMAD.HI R4, R4, 0x2, RZ ;  /* 0x0000000204047827 */ /* 0x000fe200078e02ff */
[----:B------:R-:W-:-:S03]  /*4ff0*/  F2FP.BF16.F32.PACK_AB R101, R10, R13 ;  /* 0x0000000d0a65723e */ /* 0x000fc600000010ff */
[----:B------:R-:W-:Y:S01]  /*5000*/  FFMA.FTZ R8, R7, R8, -0.24046532809734344482 ;  /* 0xbe763c8b07087423 */ /* 0x000fe20000010008 */
[----:B------:R-:W-:Y:S01]  /*5010*/  F2FP.BF16.F32.PACK_AB R102, R11, R14 ;  /* 0x0000000e0b66723e */ /* 0x000fe200000010ff */
[----:B------:R-:W-:Y:S01]  /*5020*/  IMAD R19, R44, 0x2, R24 ;  /* 0x000000022c137824 */ /* 0x000fe200078e0218 */
[----:B------:R-:W-:Y:S01]  /*5030*/  F2FP.BF16.F32.PACK_AB R103, R103, R12 ;  /* 0x0000000c6767723e */ /* 0x000fe200000010ff */
[C---:B------:R-:W-:Y:S01]  /*5040*/  FFMA.FTZ R8, R7.reuse, R8, 0.28857114911079406738 ;  /* 0x3e93bf9907087423 */ /* 0x040fe20000010008 */
[----:B------:R-:W-:Y:S02]  /*5050*/  ISETP.GE.U32.AND P3, PT, R34, 0x7f800000, PT ;  /* 0x7f8000002200780c */ /* 0x000fe40003f66070 */
[----:B------:R-:W-:Y:S01]  /*5060*/  LEA R17, R44, R19, 0x1 ;  /* 0x000000132c117211 */ /* 0x000fe200078e08ff */
[C---:B------:R-:W-:Y:S01]  /*5070*/  FFMA.FTZ R8, R7.reuse, R8, -0.36067417263984680176 ;  /* 0xbeb8aa4907087423 */ /* 0x040fe20000010008 */
[----:B------:R-:W-:Y:S02]  /*5080*/  FSETP.NEU.AND P1, PT, R34, RZ, PT ;  /* 0x000000ff2200720b */ /* 0x000fe40003f2d000 */
[----:B------:R-:W-:Y:S01]  /*5090*/  LEA R27, R44, R17, 0x1 ;  /* 0x000000112c1b7211 */ /* 0x000fe200078e08ff */
[C---:B------:R-:W-:Y:S01]  /*50a0*/  FFMA.FTZ R8, R7.reuse, R8, 0.48089820146560668945 ;  /* 0x3ef6384a07087423 */ /* 0x040fe20000010008 */
[----:B------:R-:W-:Y:S01]  /*50b0*/  FSEL R2, R2, -INF , P2 ;  /* 0xff80000002027808 */ /* 0x000fe20001000000 */
[----:B------:R-:W1:Y:S02]  /*50c0*/  LDS.128 R40, [R32] ;  /* 0x0000000020287984 */ /* 0x000e640000000c00 */
[C---:B------:R-:W-:Y:S01]  /*50d0*/  FFMA.FTZ R8, R7.reuse, R8, -0.72134751081466674805 ;  /* 0xbf38aa3b07087423 */ /* 0x040fe20000010008 */
[C---:B------:R-:W-:Y:S01]  /*50e0*/  LEA R28, R44.reuse, R27, 0x1 ;  /* 0x0000001b2c1c7211 */ /* 0x040fe200078e08ff */
[----:B------:R-:W-:Y:S02]  /*50f0*/  BAR.SYNC.DEFER_BLOCKING 0x0 ;  /* 0x0000000000007b1d */ /* 0x000fe40000010000 */
[----:B------:R-:W-:Y:S01]  /*5100*/  FMUL R8, R7, R8 ;  /* 0x0000000807087220 */ /* 0x000fe20000400000 */
[----:B------:R-:W-:-:S03]  /*5110*/  LEA R29, R44, R28, 0x1 ;  /* 0x0000001c2c1d7211 */ /* 0x000fc600078e08ff */
[----:B------:R-:W-:Y:S01]  /*5120*/  FMUL R8, R7, R8 ;  /* 0x0000000807087220 */ /* 0x000fe20000400000 */
[----:B------:R-:W-:-:S03]  /*5130*/  LEA R31, R44, R29, 0x1 ;  /* 0x0000001d2c1f7211 */ /* 0x000fc600078e08ff */
[----:B------:R-:W-:Y:S01]  /*5140*/  FFMA.FTZ R7, R7, 1.4426950216293334961, R8 ;  /* 0x3fb8aa3b07077823 */ /* 0x000fe20000010008 */
[----:B------:R-:W-:-:S03]  /*5150*/  LEA R33, R44, R31, 0x1 ;  /* 0x0000001f2c217211 */ /* 0x000fc600078e08ff */
[----:B------:R-:W-:Y:S01]  /*5160*/  FADD R36, R6, R7 ;  /* 0x0000000706247221 */ /* 0x000fe20000000000 */
[C---:B------:R-:W-:Y:S02]  /*5170*/  LEA R35, R44.reuse, R33, 0x1 ;  /* 0x000000212c237211 */ /* 0x040fe400078e08ff */
[----:B------:R-:W-:Y:S02]  /*5180*/  @P3 MOV R7, 0x7f800000 ;  /* 0x7f80000000073802 */ /* 0x000fe40000000f00 */
[----:B------:R-:W-:-:S03]  /*5190*/  LEA R37, R44, R35, 0x1 ;  /* 0x000000232c257211 */ /* 0x000fc600078e08ff */
[----:B------:R-:W-:Y:S01]  /*51a0*/  @P3 FFMA.FTZ R36, R34, R7, +INF ;  /* 0x7f80000022243423 */ /* 0x000fe20000010007 */
[----:B0-----:R-:W-:Y:S01]  /*51b0*/  IADD3 R34, P3, P4, R5, UR4, R38 ;  /* 0x0000000405227c10 */ /* 0x001fe2000fc7e026 */
[----:B------:R-:W-:Y:S01]  /*51c0*/  ULDC UR4, c[0x0][0x27c] ;  /* 0x00009f0000047ab9 */ /* 0x000fe20000000800 */
[----:B------:R0:W-:Y:S01]  /*51d0*/  STSM.16.M88.4 [R30], R100 ;  /* 0x000000641e007844 */ /* 0x0001e20000000200 */
[----:B------:R-:W-:Y:S01]  /*51e0*/  LEA R38, R44, R37, 0x1 ;  /* 0x000000252c267211 */ /* 0x000fe200078e08ff */
[----:B------:R-:W-:Y:S01]  /*51f0*/  UIMAD UR5, UR5, UR4, URZ ;  /* 0x00000004050572a4 */ /* 0x000fe2000f8e023f */
[----:B------:R-:W-:Y:S02]  /*5200*/  IADD3.X R50, R4, UR7, R39, P3, P4 ;  /* 0x0000000704327c10 */ /* 0x000fe40009fe8427 */
[----:B------:R-:W-:Y:S01]  /*5210*/  LEA R39, R44, R38, 0x1 ;  /* 0x000000262c277211 */ /* 0x000fe200078e08ff */
[----:B------:R-:W-:Y:S01]  /*5220*/  BAR.SYNC.DEFER_BLOCKING 0x0 ;  /* 0x0000000000007b1d */ /* 0x000fe20000010000 */
[-C--:B------:R-:W-:Y:S01]  /*5230*/  LEA R6, P6, R23, R34.reuse, 0x1 ;  /* 0x0000002217067211 */ /* 0x080fe200078c08ff */
[----:B------:R-:W-:Y:S01]  /*5240*/  USHF.L.U32 UR6, UR5, 0x2, URZ ;  /* 0x0000000205067899 */ /* 0x000fe2000800063f */
[-C--:B------:R-:W-:Y:S01]  /*5250*/  LEA R4, P5, R21, R34.reuse, 0x1 ;  /* 0x0000002215047211 */ /* 0x080fe200078a08ff */
[----:B------:R-:W-:Y:S01]  /*5260*/  UIMAD.WIDE UR4, UR5, 0x4, URZ ;  /* 0x00000004050478a5 */ /* 0x000fe2000f8e023f */
[----:B------:R-:W-:-:S02]  /*5270*/  LEA R8, P3, R25, R34, 0x1 ;  /* 0x0000002219087211 */ /* 0x000fc400078608ff */
[----:B------:R-:W-:Y:S02]  /*5280*/  LEA.HI.X.SX32 R7, R23, R50, 0x1, P6 ;  /* 0x0000003217077211 */ /* 0x000fe400030f0eff */
[----:B------:R-:W-:Y:S02]  /*5290*/  LEA R10, P4, R26, R34, 0x1 ;  /* 0x000000221a0a7211 */ /* 0x000fe400078808ff */
[----:B------:R-:W-:Y:S02]  /*52a0*/  LEA.HI.X.SX32 R5, R21, R50, 0x1, P5 ;  /* 0x0000003215057211 */ /* 0x000fe400028f0eff */
[----:B------:R-:W-:Y:S02]  /*52b0*/  LEA R14, P6, R19, R34, 0x1 ;  /* 0x00000022130e7211 */ /* 0x000fe400078c08ff */
[----:B------:R-:W-:Y:S02]  /*52c0*/  LEA.HI.X.SX32 R9, R25, R50, 0x1, P3 ;  /* 0x0000003219097211 */ /* 0x000fe400018f0eff */
[----:B------:R-:W-:-:S02]  /*52d0*/  LEA R12, P5, R24, R34, 0x1 ;  /* 0x00000022180c7211 */ /* 0x000fc400078a08ff */
[----:B------:R-:W-:Y:S02]  /*52e0*/  LEA R16, P3, R17, R34, 0x1 ;  /* 0x0000002211107211 */ /* 0x000fe400078608ff */
[-C--:B------:R-:W-:Y:S02]  /*52f0*/  LEA.HI.X.SX32 R11, R26, R50.reuse, 0x1, P4 ;  /* 0x000000321a0b7211 */ /* 0x080fe400020f0eff */
[----:B------:R-:W-:Y:S01]  /*5300*/  LEA.HI.X.SX32 R15, R19, R50, 0x1, P6 ;  /* 0x00000032130f7211 */ /* 0x000fe200030f0eff */
[----:B------:R-:W2:Y:S01]  /*5310*/  LDS.128 R44, [R32] ;  /* 0x00000000202c7984 */ /* 0x000ea20000000c00 */
[----:B------:R-:W-:Y:S02]  /*5320*/  LEA R18, P4, R27, R34, 0x1 ;  /* 0x000000221b127211 */ /* 0x000fe400078808ff */
[----:B------:R-:W-:Y:S01]  /*5330*/  LEA.HI.X.SX32 R13, R24, R50, 0x1, P5 ;  /* 0x00000032180d7211 */ /* 0x000fe200028f0eff */
[----:B-1----:R1:W-:Y:S01]  /*5340*/  STG.E.U16 desc[UR16][R4.64], R40 ;  /* 0x0000002804007986 */ /* 0x0023e2000c101510 */
[----:B------:R-:W-:-:S02]  /*5350*/  LEA R22, P6, R29, R34, 0x1 ;  /* 0x000000221d167211 */ /* 0x000fc400078c08ff */
[----:B------:R-:W-:Y:S01]  /*5360*/  LEA.HI.X.SX32 R17, R17, R50, 0x1, P3 ;  /* 0x0000003211117211 */ /* 0x000fe200018f0eff */
[----:B------:R-:W-:Y:S01]  /*5370*/  STG.E.U16 desc[UR16][R6.64], R41 ;  /* 0x0000002906007986 */ /* 0x000fe2000c101510 */
[----:B------:R-:W-:Y:S02]  /*5380*/  LEA R24, P3, R31, R34, 0x1 ;  /* 0x000000221f187211 */ /* 0x000fe400078608ff */
[-C--:B------:R-:W-:Y:S01]  /*5390*/  LEA.HI.X.SX32 R19, R27, R50.reuse, 0x1, P4 ;  /* 0x000000321b137211 */ /* 0x080fe200020f0eff */
[----:B------:R3:W-:Y:S01]  /*53a0*/  STG.E.U16 desc[UR16][R8.64], R42 ;  /* 0x0000002a08007986 */ /* 0x0007e2000c101510 */
[----:B------:R-:W-:Y:S02]  /*53b0*/  LEA.HI.X.SX32 R23, R29, R50, 0x1, P6 ;  /* 0x000000321d177211 */ /* 0x000fe400030f0eff */
[-C--:B------:R-:W-:Y:S01]  /*53c0*/  LEA R26, P4, R33, R34.reuse, 0x1 ;  /* 0x00000022211a7211 */ /* 0x080fe200078808ff */
[----:B------:R2:W-:Y:S01]  /*53d0*/  STG.E.U16 desc[UR16][R10.64], R43 ;  /* 0x0000002b0a007986 */ /* 0x0005e2000c101510 */
[----:B0-----:R-:W-:Y:S01]  /*53e0*/  LEA R30, P6, R37, R34, 0x1 ;  /* 0x00000022251e7211 */ /* 0x001fe200078c08ff */
[----:B-1----:R-:W-:Y:S01]  /*53f0*/  FFMA R4, R2, 0.69314718246459960938, R3 ;  /* 0x3f31721802047823 */ /* 0x002fe20000000003 */
[----:B------:R-:W-:-:S02]  /*5400*/  LEA.HI.X.SX32 R25, R31, R50, 0x1, P3 ;  /* 0x000000321f197211 */ /* 0x000fc400018f0eff */
[-C--:B------:R-:W-:Y:S02]  /*5410*/  LEA R32, P3, R38, R34.reuse, 0x1 ;  /* 0x0000002226207211 */ /* 0x080fe400078608ff */
[----:B------:R-:W-:Y:S01]  /*5420*/  LEA R20, P5, R28, R34, 0x1 ;  /* 0x000000221c147211 */ /* 0x000fe200078a08ff */
[----:B---3--:R-:W0:Y:S01]  /*5430*/  LDC.64 R8, c[0x0][0x230] ;  /* 0x00008c00ff087b82 */ /* 0x008e220000000a00 */
[----:B------:R-:W-:Y:S02]  /*5440*/  PRMT R5, R40, 0x7632, R5 ;  /* 0x0000763228057816 */ /* 0x000fe40000000005 */
[-C--:B------:R-:W-:Y:S02]  /*5450*/  LEA.HI.X.SX32 R27, R33, R50.reuse, 0x1, P4 ;  /* 0x00000032211b7211 */ /* 0x080fe400020f0eff */
[----:B------:R-:W-:Y:S01]  /*5460*/  LEA.HI.X.SX32 R31, R37, R50, 0x1, P6 ;  /* 0x00000032251f7211 */ /* 0x000fe200030f0eff */
[----:B------:R-:W-:Y:S01]  /*5470*/  STG.E.U16 desc[UR16][R12.64], R5 ;  /* 0x000000050c007986 */ /* 0x000fe2000c101510 */
[----:B------:R-:W-:-:S02]  /*5480*/  PRMT R7, R41, 0x7632, R7 ;  /* 0x0000763229077816 */ /* 0x000fc40000000007 */
[-C--:B------:R-:W-:Y:S02]  /*5490*/  LEA.HI.X.SX32 R33, R38, R50.reuse, 0x1, P3 ;  /* 0x0000003226217211 */ /* 0x080fe400018f0eff */
[----:B------:R-:W-:Y:S01]  /*54a0*/  PRMT R37, R42, 0x7632, R37 ;  /* 0x000076322a257816 */ /* 0x000fe20000000025 */
[----:B------:R1:W-:Y:S01]  /*54b0*/  STG.E.U16 desc[UR16][R14.64], R7 ;  /* 0x000000070e007986 */ /* 0x0003e2000c101510 */
[----:B------:R-:W-:Y:S02]  /*54c0*/  LEA.HI.X.SX32 R21, R28, R50, 0x1, P5 ;  /* 0x000000321c157211 */ /* 0x000fe400028f0eff */
[----:B------:R-:W-:Y:S01]  /*54d0*/  PRMT R38, R43, 0x7632, R38 ;  /* 0x000076322b267816 */ /* 0x000fe20000000026 */
[----:B------:R3:W-:Y:S01]  /*54e0*/  STG.E.U16 desc[UR16][R16.64], R37 ;  /* 0x0000002510007986 */ /* 0x0007e2000c101510 */
[-C--:B------:R-:W-:Y:S02]  /*54f0*/  LEA R28, P5, R35, R34.reuse, 0x1 ;  /* 0x00000022231c7211 */ /* 0x080fe400078a08ff */
[----:B------:R-:W-:Y:S01]  /*5500*/  LEA R34, P4, R39, R34, 0x1 ;  /* 0x0000002227227211 */ /* 0x000fe200078808ff */
[----:B------:R4:W-:Y:S01]  /*5510*/  STG.E.U16 desc[UR16][R18.64], R38 ;  /* 0x0000002612007986 */ /* 0x0009e2000c101510 */
[----:B------:R-:W-:-:S02]  /*5520*/  LEA.HI.X.SX32 R29, R35, R50, 0x1, P5 ;  /* 0x00000032231d7211 */ /* 0x000fc400028f0eff */
[----:B--2---:R-:W-:Y:S01]  /*5530*/  PRMT R11, R44, 0x7632, R11 ;  /* 0x000076322c0b7816 */ /* 0x004fe2000000000b */
[----:B------:R4:W-:Y:S01]  /*5540*/  STG.E.U16 desc[UR16][R20.64], R44 ;  /* 0x0000002c14007986 */ /* 0x0009e2000c101510 */
[----:B-1----:R-:W-:Y:S02]  /*5550*/  PRMT R15, R45, 0x7632, R15 ;  /* 0x000076322d0f7816 */ /* 0x002fe4000000000f */
[----:B------:R-:W-:Y:S01]  /*5560*/  PRMT R13, R46, 0x7632, R13 ;  /* 0x000076322e0d7816 */ /* 0x000fe2000000000d */
[----:B------:R4:W-:Y:S01]  /*5570*/  STG.E.U16 desc[UR16][R22.64], R45 ;  /* 0x0000002d16007986 */ /* 0x0009e2000c101510 */
[----:B------:R-:W-:Y:S02]  /*5580*/  LEA.HI.X.SX32 R35, R39, R50, 0x1, P4 ;  /* 0x0000003227237211 */ /* 0x000fe400020f0eff */
[----:B---3--:R-:W-:Y:S01]  /*5590*/  PRMT R17, R47, 0x7632, R17 ;  /* 0x000076322f117816 */ /* 0x008fe20000000011 */
[----:B------:R4:W-:Y:S01]  /*55a0*/  STG.E.U16 desc[UR16][R24.64], R46 ;  /* 0x0000002e18007986 */ /* 0x0009e2000c101510 */
[----:B------:R-:W-:-:S02]  /*55b0*/  FSEL R5, R36, -INF , P1 ;  /* 0xff80000024057808 */ /* 0x000fc40000800000 */
[----:B------:R-:W-:Y:S01]  /*55c0*/  SHF.L.U32 R6, R49, 0x1, RZ ;  /* 0x0000000131067819 */ /* 0x000fe200000006ff */
[----:B------:R4:W-:Y:S01]  /*55d0*/  STG.E.U16 desc[UR16][R26.64], R47 ;  /* 0x0000002f1a007986 */ /* 0x0009e2000c101510 */
[----:B------:R-:W-:Y:S01]  /*55e0*/  SHF.L.U32 R3, R0, 0x2, RZ ;  /* 0x0000000200037819 */ /* 0x000fe200000006ff */
[----:B------:R-:W-:Y:S01]  /*55f0*/  FFMA R5, R5, 0.69314718246459960938, R84 ;  /* 0x3f31721805057823 */ /* 0x000fe20000000054 */
[----:B------:R-:W-:Y:S01]  /*5600*/  LOP3.LUT R6, R6, 0xf8, RZ, 0xc0, !PT ;  /* 0x000000f806067812 */ /* 0x000fe200078ec0ff */
[----:B------:R4:W-:Y:S01]  /*5610*/  STG.E.U16 desc[UR16][R28.64], R11 ;  /* 0x0000000b1c007986 */ /* 0x0009e2000c101510 */
[----:B------:R-:W-:Y:S01]  /*5620*/  IMAD.HI R0, R0, 0x4, RZ ;  /* 0x0000000400007827 */ /* 0x000fe200078e02ff */
[----:B0-----:R-:W-:Y:S02]  /*5630*/  IADD3 R2, P1, P2, R3, UR6, R8 ;  /* 0x0000000603027c10 */ /* 0x001fe4000fa3e008 */
[----:B------:R4:W-:Y:S02]  /*5640*/  STG.E.U16 desc[UR16][R30.64], R15 ;  /* 0x0000000f1e007986 */ /* 0x0009e4000c101510 */
[----:B------:R-:W-:-:S02]  /*5650*/  IADD3.X R3, R0, UR5, R9, P1, P2 ;  /* 0x0000000500037c10 */ /* 0x000fc40008fe4409 */
[----:B------:R4:W-:Y:S04]  /*5660*/  STG.E.U16 desc[UR16][R32.64], R13 ;  /* 0x0000000d20007986 */ /* 0x0009e8000c101510 */
[----:B------:R4:W-:Y:S01]  /*5670*/  STG.E.U16 desc[UR16][R34.64], R17 ;  /* 0x0000001122007986 */ /* 0x0009e2000c101510 */
[----:B------:R-:W-:Y:S06]  /*5680*/  BAR.SYNC.DEFER_BLOCKING 0x0 ;  /* 0x0000000000007b1d */ /* 0x000fec0000010000 */
[----:B------:R4:W-:Y:S02]  /*5690*/  STS.64 [R6+UR10], R4 ;  /* 0x0000000406007988 */ /* 0x0009e40008000a0a */
[----:B------:R-:W-:Y:S06]  /*56a0*/  BAR.SYNC.DEFER_BLOCKING 0x0 ;  /* 0x0000000000007b1d */ /* 0x000fec0000010000 */
[----:B------:R-:W-:Y:S05]  /*56b0*/  @P0 EXIT ;  /* 0x000000000000094d */ /* 0x000fea0003800000 */
[----:B----4-:R-:W0:Y:S04]  /*56c0*/  LDS R5, [R48] ;  /* 0x0000000030057984 */ /* 0x010e280000000800 */
[----:B0-----:R-:W-:Y:S01]  /*56d0*/  STG.E desc[UR16][R2.64], R5 ;  /* 0x0000000502007986 */ /* 0x001fe2000c101910 */
[----:B------:R-:W-:Y:S05]  /*56e0*/  EXIT ;  /* 0x000000000000794d */ /* 0x000fea0003800000 */
.L_x_2:
[----:B------:R-:W-:-:S00]  /*56f0*/  BRA `(.L_x_2) ;  /* 0xfffffffc00fc7947 */ /* 0x000fc0000383ffff */
[----:B------:R-:W-:-:S00]  /*5700*/  NOP ;  /* 0x0000000000007918 */ /* 0x000fc00000000000 */
[----:B------:R-:W-:-:S00]  /*5710*/  NOP ;  /* 0x0000000000007918 */ /* 0x000fc00000000000 */
[----:B------:R-:W-:-:S00]  /*5720*/  NOP ;  /* 0x0000000000007918 */ /* 0x000fc00000000000 */
[----:B------:R-:W-:-:S00]  /*5730*/  NOP ;  /* 0x0000000000007918 */ /* 0x000fc00000000000 */
[----:B------:R-:W-:-:S00]  /*5740*/  NOP ;  /* 0x0000000000007918 */ /* 0x000fc00000000000 */
[----:B------:R-:W-:-:S00]  /*5750*/  NOP ;  /* 0x0000000000007918 */ /* 0x000fc00000000000 */
[----:B------:R-:W-:-:S00]  /*5760*/  NOP ;  /* 0x0000000000007918 */ /* 0x000fc00000000000 */
[----:B------:R-:W-:-:S00]  /*5770*/  NOP ;  /* 0x0000000000007918 */ /* 0x000fc00000000000 */
.L_x_3:


//--------------------- .nv.global.init           --------------------------
	.section	.nv.global.init,"aw",@progbits
.nv.global.init:
	.type		_$_str,@object
	.size		_$_str,(.L_0 - _$_str)
_$_str:
        /*0000*/ 	.byte	0x5f, 0x5f, 0x43, 0x55, 0x44, 0x41, 0x5f, 0x46, 0x54, 0x5a, 0x00
.L_0:


//--------------------- .nv.shared.attn_fwd       --------------------------
	.section	.nv.shared.attn_fwd,"aw",@nobits
	.sectionflags	@""
	.align	16
	.zero		1024


//--------------------- .nv.shared.reserved.0     --------------------------
	.section	.nv.shared.reserved.0,"aw",@nobits
	.weak		__nv_reservedSMEM_offset_0_alias
	.size		__nv_reservedSMEM_offset_0_alias, 0, 0
	.other		__nv_reservedSMEM_offset_0_alias,@"STO_CUDA_RESERVED_SHARED STV_DEFAULT"
__nv_reservedSMEM_offset_0_alias:
	.zero		0


//--------------------- .nv.constant0.attn_fwd    --------------------------
	.section	.nv.constant0.attn_fwd,"a",@progbits
	.sectionflags	@""
	.align	4
.nv.constant0.attn_fwd:
	.zero		664


//--------------------- SYMBOLS --------------------------

	.type		.nv.reservedSmem.offset0,@object
	.size		.nv.reservedSmem.offset0,0x4
